	.target	sm_100a

	.elftype	@"ET_EXEC"


//--------------------- .note.nv.tkinfo           --------------------------
	.section	.note.nv.tkinfo,"",@"SHT_NOTE"
	.sectionflags	@"SHF_NOTE_NV_TKINFO"
	.tkinfo
        /*0018*/ 	.word	0x00000002
        /*0030*/ 	.string	""
        /*0030*/ 	.string	"ptxas"
        /*0030*/ 	.string	"Cuda compilation tools, release 13.0, V13.0.88"
        /*0030*/ 	.string	"Build cuda_13.0.r13.0/compiler.36424714_0"
        /*0030*/ 	.string	"-arch sm_100a -m 64 "



//--------------------- .note.nv.cuinfo           --------------------------
	.section	.note.nv.cuinfo,"",@"SHT_NOTE"
	.sectionflags	@"SHF_NOTE_NV_CUINFO"
        /*0018*/ 	.short	0x0002
        /*001a*/ 	.short	0x0064
        /*001c*/ 	.short	0x0082
	.zero		2


//--------------------- .nv.info                  --------------------------
	.section	.nv.info,"",@"SHT_CUDA_INFO"
	.align	4


	//----- nvinfo : EIATTR_REGCOUNT
	.align		4
        /*0000*/ 	.byte	0x04, 0x2f
        /*0002*/ 	.short	(.L_19 - .L_18)
	.align		4
.L_18:
        /*0004*/ 	.word	index@(_ZN7cutlass13device_kernelINS_4gemm6kernel13GemmUniversalIN4cute5tupleIJiiiiEEENS1_10collective13CollectiveMmaINS1_35MainloopSm100TmaUmmaWarpSpecializedILi4ELi2ELi4ENS5_IJNS4_1CILi1EEESB_SB_EEEEENS5_IJNSA_ILi128EEENSA_ILi64EEENSA_ILi32EEEEEENS_6half_tENS5_IJlSB_lEEESI_SJ_NS4_8TiledMMAINS4_8MMA_AtomIJNS4_20SM100_MMA_F16BF16_SSISI_SI_fLi128ELi64ELNS4_4UMMA5MajorE0ELSO_0ELNSN_7ScaleInE0ELSP_0EEEEEENS4_6LayoutISC_NS5_IJNSA_ILi0EEEST_ST_EEEEENS5_IJNS4_10UnderscoreESW_SW_EEEEENS4_13SM90_TMA_LOADENS4_14ComposedLayoutINS4_7SwizzleILi2ELi4ELi3EEENS4_18smem_ptr_flag_bitsILi16EEENSS_INS5_IJNSA_ILi8EEESG_EEENS5_IJSG_SB_EEEEEEEvNS4_8identityESZ_S19_vS1A_EENS_8epilogue10collective18CollectiveEpilogueINS1C_23Sm100TmaWarpSpecializedILi3ELi2ELi32ELb1ELb0EEEJSH_NS5_IJNSS_ISE_SB_EENSS_ISG_SB_EEEEESI_SJ_SI_SJ_NS1C_6fusion15FusionCallbacksIS1G_NS1K_17LinearCombinationISI_fSI_fLNS_15FloatRoundStyleE2EEESH_S1J_JEEENS4_5SM1004TMEM4LOAD26SM100_TMEM_LOAD_32dp32b32xESZ_S19_NS4_39AutoVectorizingCopyWithAssumedAlignmentILi128EEENS4_14SM90_TMA_STOREES19_S1V_S1V_EEEvvEEEEvNT_6ParamsE)
        /*0008*/ 	.word	0x0000006f


	//----- nvinfo : EIATTR_FRAME_SIZE
	.align		4
.L_19:
        /*000c*/ 	.byte	0x04, 0x11
        /*000e*/ 	.short	(.L_21 - .L_20)
	.align		4
.L_20:
        /*0010*/ 	.word	index@($__internal_2_$__cuda_sm10x_tcgen05_guardrail_trap_unallocated_columns_being_dealloced)
        /*0014*/ 	.word	0x00000000


	//----- nvinfo : EIATTR_FRAME_SIZE
	.align		4
.L_21:
        /*0018*/ 	.byte	0x04, 0x11
        /*001a*/ 	.short	(.L_23 - .L_22)
	.align		4
.L_22:
        /*001c*/ 	.word	index@($__internal_1_$__cuda_sm10x_tcgen05_guardrail_trap_phase_invalid_during_alloc)
        /*0020*/ 	.word	0x00000000


	//----- nvinfo : EIATTR_FRAME_SIZE
	.align		4
.L_23:
        /*0024*/ 	.byte	0x04, 0x11
        /*0026*/ 	.short	(.L_25 - .L_24)
	.align		4
.L_24:
        /*0028*/ 	.word	index@($__internal_0_$__cuda_sm10x_tcgen05_guardrail_trap_col_being_dealloced_not_returned_by_alloc)
        /*002c*/ 	.word	0x00000000


	//----- nvinfo : EIATTR_FRAME_SIZE
	.align		4
.L_25:
        /*0030*/ 	.byte	0x04, 0x11
        /*0032*/ 	.short	(.L_27 - .L_26)
	.align		4
.L_26:
        /*0034*/ 	.word	index@(_ZN7cutlass13device_kernelINS_4gemm6kernel13GemmUniversalIN4cute5tupleIJiiiiEEENS1_10collective13CollectiveMmaINS1_35MainloopSm100TmaUmmaWarpSpecializedILi4ELi2ELi4ENS5_IJNS4_1CILi1EEESB_SB_EEEEENS5_IJNSA_ILi128EEENSA_ILi64EEENSA_ILi32EEEEEENS_6half_tENS5_IJlSB_lEEESI_SJ_NS4_8TiledMMAINS4_8MMA_AtomIJNS4_20SM100_MMA_F16BF16_SSISI_SI_fLi128ELi64ELNS4_4UMMA5MajorE0ELSO_0ELNSN_7ScaleInE0ELSP_0EEEEEENS4_6LayoutISC_NS5_IJNSA_ILi0EEEST_ST_EEEEENS5_IJNS4_10UnderscoreESW_SW_EEEEENS4_13SM90_TMA_LOADENS4_14ComposedLayoutINS4_7SwizzleILi2ELi4ELi3EEENS4_18smem_ptr_flag_bitsILi16EEENSS_INS5_IJNSA_ILi8EEESG_EEENS5_IJSG_SB_EEEEEEEvNS4_8identityESZ_S19_vS1A_EENS_8epilogue10collective18CollectiveEpilogueINS1C_23Sm100TmaWarpSpecializedILi3ELi2ELi32ELb1ELb0EEEJSH_NS5_IJNSS_ISE_SB_EENSS_ISG_SB_EEEEESI_SJ_SI_SJ_NS1C_6fusion15FusionCallbacksIS1G_NS1K_17LinearCombinationISI_fSI_fLNS_15FloatRoundStyleE2EEESH_S1J_JEEENS4_5SM1004TMEM4LOAD26SM100_TMEM_LOAD_32dp32b32xESZ_S19_NS4_39AutoVectorizingCopyWithAssumedAlignmentILi128EEENS4_14SM90_TMA_STOREES19_S1V_S1V_EEEvvEEEEvNT_6ParamsE)
        /*0038*/ 	.word	0x00000000


	//----- nvinfo : EIATTR_MIN_STACK_SIZE
	.align		4
.L_27:
        /*003c*/ 	.byte	0x04, 0x12
        /*003e*/ 	.short	(.L_29 - .L_28)
	.align		4
.L_28:
        /*0040*/ 	.word	index@(_ZN7cutlass13device_kernelINS_4gemm6kernel13GemmUniversalIN4cute5tupleIJiiiiEEENS1_10collective13CollectiveMmaINS1_35MainloopSm100TmaUmmaWarpSpecializedILi4ELi2ELi4ENS5_IJNS4_1CILi1EEESB_SB_EEEEENS5_IJNSA_ILi128EEENSA_ILi64EEENSA_ILi32EEEEEENS_6half_tENS5_IJlSB_lEEESI_SJ_NS4_8TiledMMAINS4_8MMA_AtomIJNS4_20SM100_MMA_F16BF16_SSISI_SI_fLi128ELi64ELNS4_4UMMA5MajorE0ELSO_0ELNSN_7ScaleInE0ELSP_0EEEEEENS4_6LayoutISC_NS5_IJNSA_ILi0EEEST_ST_EEEEENS5_IJNS4_10UnderscoreESW_SW_EEEEENS4_13SM90_TMA_LOADENS4_14ComposedLayoutINS4_7SwizzleILi2ELi4ELi3EEENS4_18smem_ptr_flag_bitsILi16EEENSS_INS5_IJNSA_ILi8EEESG_EEENS5_IJSG_SB_EEEEEEEvNS4_8identityESZ_S19_vS1A_EENS_8epilogue10collective18CollectiveEpilogueINS1C_23Sm100TmaWarpSpecializedILi3ELi2ELi32ELb1ELb0EEEJSH_NS5_IJNSS_ISE_SB_EENSS_ISG_SB_EEEEESI_SJ_SI_SJ_NS1C_6fusion15FusionCallbacksIS1G_NS1K_17LinearCombinationISI_fSI_fLNS_15FloatRoundStyleE2EEESH_S1J_JEEENS4_5SM1004TMEM4LOAD26SM100_TMEM_LOAD_32dp32b32xESZ_S19_NS4_39AutoVectorizingCopyWithAssumedAlignmentILi128EEENS4_14SM90_TMA_STOREES19_S1V_S1V_EEEvvEEEEvNT_6ParamsE)
        /*0044*/ 	.word	0x00000000
.L_29:


//--------------------- .nv.compat                --------------------------
	.section	.nv.compat,"",@"SHT_CUDA_COMPAT_INFO"
	.align	4
        /*0000*/ 	.byte	0x02, 0x09, 0x01, 0x00, 0x02, 0x02, 0x02, 0x00, 0x02, 0x05, 0x05, 0x00, 0x03, 0x07, 0x01, 0x01
        /*0010*/ 	.byte	0x02, 0x03, 0x01, 0x00, 0x02, 0x06, 0x01, 0x00, 0x04, 0x0b, 0x08, 0x00, 0x09, 0x00, 0x00, 0x00
        /*0020*/ 	.byte	0x00, 0x00, 0x00, 0x00


//--------------------- .nv.info._ZN7cutlass13device_kernelINS_4gemm6kernel13GemmUniversalIN4cute5tupleIJiiiiEEENS1_10collective13CollectiveMmaINS1_35MainloopSm100TmaUmmaWarpSpecializedILi4ELi2ELi4ENS5_IJNS4_1CILi1EEESB_SB_EEEEENS5_IJNSA_ILi128EEENSA_ILi64EEENSA_ILi32EEEEEENS_6half_tENS5_IJlSB_lEEESI_SJ_NS4_8TiledMMAINS4_8MMA_AtomIJNS4_20SM100_MMA_F16BF16_SSISI_SI_fLi128ELi64ELNS4_4UMMA5MajorE0ELSO_0ELNSN_7ScaleInE0ELSP_0EEEEEENS4_6LayoutISC_NS5_IJNSA_ILi0EEEST_ST_EEEEENS5_IJNS4_10UnderscoreESW_SW_EEEEENS4_13SM90_TMA_LOADENS4_14ComposedLayoutINS4_7SwizzleILi2ELi4ELi3EEENS4_18smem_ptr_flag_bitsILi16EEENSS_INS5_IJNSA_ILi8EEESG_EEENS5_IJSG_SB_EEEEEEEvNS4_8identityESZ_S19_vS1A_EENS_8epilogue10collective18CollectiveEpilogueINS1C_23Sm100TmaWarpSpecializedILi3ELi2ELi32ELb1ELb0EEEJSH_NS5_IJNSS_ISE_SB_EENSS_ISG_SB_EEEEESI_SJ_SI_SJ_NS1C_6fusion15FusionCallbacksIS1G_NS1K_17LinearCombinationISI_fSI_fLNS_15FloatRoundStyleE2EEESH_S1J_JEEENS4_5SM1004TMEM4LOAD26SM100_TMEM_LOAD_32dp32b32xESZ_S19_NS4_39AutoVectorizingCopyWithAssumedAlignmentILi128EEENS4_14SM90_TMA_STOREES19_S1V_S1V_EEEvvEEEEvNT_6ParamsE --------------------------
	.section	.nv.info._ZN7cutlass13device_kernelINS_4gemm6kernel13GemmUniversalIN4cute5tupleIJiiiiEEENS1_10collective13CollectiveMmaINS1_35MainloopSm100TmaUmmaWarpSpecializedILi4ELi2ELi4ENS5_IJNS4_1CILi1EEESB_SB_EEEEENS5_IJNSA_ILi128EEENSA_ILi64EEENSA_ILi32EEEEEENS_6half_tENS5_IJlSB_lEEESI_SJ_NS4_8TiledMMAINS4_8MMA_AtomIJNS4_20SM100_MMA_F16BF16_SSISI_SI_fLi128ELi64ELNS4_4UMMA5MajorE0ELSO_0ELNSN_7ScaleInE0ELSP_0EEEEEENS4_6LayoutISC_NS5_IJNSA_ILi0EEEST_ST_EEEEENS5_IJNS4_10UnderscoreESW_SW_EEEEENS4_13SM90_TMA_LOADENS4_14ComposedLayoutINS4_7SwizzleILi2ELi4ELi3EEENS4_18smem_ptr_flag_bitsILi16EEENSS_INS5_IJNSA_ILi8EEESG_EEENS5_IJSG_SB_EEEEEEEvNS4_8identityESZ_S19_vS1A_EENS_8epilogue10collective18CollectiveEpilogueINS1C_23Sm100TmaWarpSpecializedILi3ELi2ELi32ELb1ELb0EEEJSH_NS5_IJNSS_ISE_SB_EENSS_ISG_SB_EEEEESI_SJ_SI_SJ_NS1C_6fusion15FusionCallbacksIS1G_NS1K_17LinearCombinationISI_fSI_fLNS_15FloatRoundStyleE2EEESH_S1J_JEEENS4_5SM1004TMEM4LOAD26SM100_TMEM_LOAD_32dp32b32xESZ_S19_NS4_39AutoVectorizingCopyWithAssumedAlignmentILi128EEENS4_14SM90_TMA_STOREES19_S1V_S1V_EEEvvEEEEvNT_6ParamsE,"",@"SHT_CUDA_INFO"
	.sectionflags	@""
	.align	4


	//----- nvinfo : EIATTR_CUDA_API_VERSION
	.align		4
        /*0000*/ 	.byte	0x04, 0x37
        /*0002*/ 	.short	(.L_31 - .L_30)
.L_30:
        /*0004*/ 	.word	0x00000082


	//----- nvinfo : EIATTR_KPARAM_INFO
	.align		4
.L_31:
        /*0008*/ 	.byte	0x04, 0x17
        /*000a*/ 	.short	(.L_33 - .L_32)
.L_32:
        /*000c*/ 	.word	0x00000000
        /*0010*/ 	.short	0x0000
        /*0012*/ 	.short	0x0000
        /*0014*/ 	.byte	0x00, 0xf0, 0x01, 0x20


	//----- nvinfo : EIATTR_AT_ENTRY_FRAGMENTS
	.align		4
.L_33:
        /*0018*/ 	.byte	0x04, 0x4f
        /*001a*/ 	.short	(.L_35 - .L_34)


	//   ....[0]....
.L_34:
        /*001c*/ 	.word	0x00000006


	//----- nvinfo : EIATTR_RESERVED_SMEM_USED
	.align		4
.L_35:
        /*0020*/ 	.byte	0x01, 0x41
	.zero		2


	//----- nvinfo : EIATTR_SPARSE_MMA_MASK
	.align		4
        /*0024*/ 	.byte	0x03, 0x50
        /*0026*/ 	.short	0x0000


	//----- nvinfo : EIATTR_TCGEN05_1CTA_USED
	.align		4
        /*0028*/ 	.byte	0x01, 0x51
	.zero		2


	//----- nvinfo : EIATTR_MAXREG_COUNT
	.align		4
        /*002c*/ 	.byte	0x03, 0x1b
        /*002e*/ 	.short	0x00ff


	//----- nvinfo : EIATTR_NUM_BARRIERS
	.align		4
        /*0030*/ 	.byte	0x02, 0x4c
        /*0032*/ 	.byte	0x07
	.zero		1


	//----- nvinfo : EIATTR_EXTERNS
	.align		4
        /*0034*/ 	.byte	0x04, 0x0f
        /*0036*/ 	.short	(.L_37 - .L_36)


	//   ....[0]....
	.align		4
.L_36:
        /*0038*/ 	.word	index@(__assertfail)


	//----- nvinfo : EIATTR_MERCURY_ISA_VERSION
	.align		4
.L_37:
        /*003c*/ 	.byte	0x03, 0x5f
        /*003e*/ 	.short	0x0101


	//----- nvinfo : EIATTR_INT_WARP_WIDE_INSTR_OFFSETS
	.align		4
        /*0040*/ 	.byte	0x04, 0x31
        /*0042*/ 	.short	(.L_39 - .L_38)


	//   ....[0]....
.L_38:
        /*0044*/ 	.word	0x00001dc0


	//   ....[1]....
        /*0048*/ 	.word	0x00003720


	//   ....[2]....
        /*004c*/ 	.word	0x00003750


	//   ....[3]....
        /*0050*/ 	.word	0x000037a0


	//   ....[4]....
        /*0054*/ 	.word	0x00004090


	//   ....[5]....
        /*0058*/ 	.word	0x000040b0


	//   ....[6]....
        /*005c*/ 	.word	0x00004380


	//   ....[7]....
        /*0060*/ 	.word	0x000044b0


	//----- nvinfo : EIATTR_COOP_GROUP_MASK_REGIDS
	.align		4
.L_39:
        /*0064*/ 	.byte	0x04, 0x29
        /*0066*/ 	.short	(.L_41 - .L_40)


	//   ....[0]....
.L_40:
        /*0068*/ 	.word	0xffffffff


	//   ....[1]....
        /*006c*/ 	.word	0xffffffff


	//   ....[2]....
        /*0070*/ 	.word	0xffffffff


	//   ....[3]....
        /*0074*/ 	.word	0xffffffff


	//   ....[4]....
        /*0078*/ 	.word	0xffffffff


	//   ....[5]....
        /*007c*/ 	.word	0xffffffff


	//   ....[6]....
        /*0080*/ 	.word	0xffffffff


	//   ....[7]....
        /*0084*/ 	.word	0xffffffff


	//   ....[8]....
        /*0088*/ 	.word	0xffffffff


	//   ....[9]....
        /*008c*/ 	.word	0xffffffff


	//   ....[10]....
        /*0090*/ 	.word	0xffffffff


	//   ....[11]....
        /*0094*/ 	.word	0xffffffff


	//   ....[12]....
        /*0098*/ 	.word	0xffffffff


	//----- nvinfo : EIATTR_COOP_GROUP_INSTR_OFFSETS
	.align		4
.L_41:
        /*009c*/ 	.byte	0x04, 0x28
        /*009e*/ 	.short	(.L_43 - .L_42)


	//   ....[0]....
.L_42:
        /*00a0*/ 	.word	0x00000090


	//   ....[1]....
        /*00a4*/ 	.word	0x000004d0


	//   ....[2]....
        /*00a8*/ 	.word	0x00000640


	//   ....[3]....
        /*00ac*/ 	.word	0x000007c0


	//   ....[4]....
        /*00b0*/ 	.word	0x000008c0


	//   ....[5]....
        /*00b4*/ 	.word	0x00000a30


	//   ....[6]....
        /*00b8*/ 	.word	0x00000bd0


	//   ....[7]....
        /*00bc*/ 	.word	0x00001ca0


	//   ....[8]....
        /*00c0*/ 	.word	0x00002a80


	//   ....[9]....
        /*00c4*/ 	.word	0x00002c90


	//   ....[10]....
        /*00c8*/ 	.word	0x00002cc0


	//   ....[11]....
        /*00cc*/ 	.word	0x00003610


	//   ....[12]....
        /*00d0*/ 	.word	0x00003840


	//----- nvinfo : EIATTR_VRC_CTA_INIT_COUNT
	.align		4
.L_43:
        /*00d4*/ 	.byte	0x02, 0x4a
        /*00d6*/ 	.byte	0x80
	.zero		1


	//----- nvinfo : EIATTR_SYSCALL_OFFSETS
	.align		4
        /*00d8*/ 	.byte	0x04, 0x46
        /*00da*/ 	.short	(.L_45 - .L_44)


	//   ....[0]....
.L_44:
        /*00dc*/ 	.word	0x00005060


	//   ....[1]....
        /*00e0*/ 	.word	0x00005150


	//   ....[2]....
        /*00e4*/ 	.word	0x00005990


	//   ....[3]....
        /*00e8*/ 	.word	0x00006640


	//----- nvinfo : EIATTR_MBARRIER_INSTR_OFFSETS
	.align		4
.L_45:
        /*00ec*/ 	.byte	0x04, 0x39
        /*00ee*/ 	.short	(.L_47 - .L_46)


	//   ....[0]....
.L_46:
        /*00f0*/ 	.word	0x000005b0
        /*00f4*/ 	.word	0x000000ff
        /*00f8*/ 	.word	0x00000000
        /*00fc*/ 	.short	0x0100
        /*00fe*/ 	.byte	0x05
	.zero		1


	//   ....[1]....
        /*0100*/ 	.word	0x000005c0
        /*0104*/ 	.word	0x000000ff
        /*0108*/ 	.word	0x00000020
        /*010c*/ 	.short	0x0100
        /*010e*/ 	.byte	0x05
	.zero		1


	//   ....[2]....
        /*0110*/ 	.word	0x000005d0
        /*0114*/ 	.word	0x000000ff
        /*0118*/ 	.word	0x00000008
        /*011c*/ 	.short	0x0100
        /*011e*/ 	.byte	0x05
	.zero		1


	//   ....[3]....
        /*0120*/ 	.word	0x000005e0
        /*0124*/ 	.word	0x000000ff
        /*0128*/ 	.word	0x00000028
        /*012c*/ 	.short	0x0100
        /*012e*/ 	.byte	0x05
	.zero		1


	//   ....[4]....
        /*0130*/ 	.word	0x000005f0
        /*0134*/ 	.word	0x000000ff
        /*0138*/ 	.word	0x00000010
        /*013c*/ 	.short	0x0100
        /*013e*/ 	.byte	0x05
	.zero		1


	//   ....[5]....
        /*0140*/ 	.word	0x00000600
        /*0144*/ 	.word	0x000000ff
        /*0148*/ 	.word	0x00000030
        /*014c*/ 	.short	0x0100
        /*014e*/ 	.byte	0x05
	.zero		1


	//   ....[6]....
        /*0150*/ 	.word	0x00000610
        /*0154*/ 	.word	0x000000ff
        /*0158*/ 	.word	0x00000018
        /*015c*/ 	.short	0x0100
        /*015e*/ 	.byte	0x05
	.zero		1


	//   ....[7]....
        /*0160*/ 	.word	0x00000620
        /*0164*/ 	.word	0x000000ff
        /*0168*/ 	.word	0x00000038
        /*016c*/ 	.short	0x0100
        /*016e*/ 	.byte	0x05
	.zero		1


	//   ....[8]....
        /*0170*/ 	.word	0x00000750
        /*0174*/ 	.word	0x000000ff
        /*0178*/ 	.word	0x00000040
        /*017c*/ 	.short	0x0100
        /*017e*/ 	.byte	0x07
	.zero		1


	//   ....[9]....
        /*0180*/ 	.word	0x00000760
        /*0184*/ 	.word	0x000000ff
        /*0188*/ 	.word	0x00000058
        /*018c*/ 	.short	0x0100
        /*018e*/ 	.byte	0x07
	.zero		1


	//   ....[10]....
        /*0190*/ 	.word	0x00000770
        /*0194*/ 	.word	0x000000ff
        /*0198*/ 	.word	0x00000048
        /*019c*/ 	.short	0x0100
        /*019e*/ 	.byte	0x07
	.zero		1


	//   ....[11]....
        /*01a0*/ 	.word	0x00000780
        /*01a4*/ 	.word	0x000000ff
        /*01a8*/ 	.word	0x00000060
        /*01ac*/ 	.short	0x0100
        /*01ae*/ 	.byte	0x07
	.zero		1


	//   ....[12]....
        /*01b0*/ 	.word	0x00000790
        /*01b4*/ 	.word	0x000000ff
        /*01b8*/ 	.word	0x00000050
        /*01bc*/ 	.short	0x0100
        /*01be*/ 	.byte	0x07
	.zero		1


	//   ....[13]....
        /*01c0*/ 	.word	0x000007a0
        /*01c4*/ 	.word	0x000000ff
        /*01c8*/ 	.word	0x00000068
        /*01cc*/ 	.short	0x0100
        /*01ce*/ 	.byte	0x07
	.zero		1


	//   ....[14]....
        /*01d0*/ 	.word	0x00000890
        /*01d4*/ 	.word	0x000000ff
        /*01d8*/ 	.word	0x00000070
        /*01dc*/ 	.short	0x0100
        /*01de*/ 	.byte	0x05
	.zero		1


	//   ....[15]....
        /*01e0*/ 	.word	0x000008a0
        /*01e4*/ 	.word	0x000000ff
        /*01e8*/ 	.word	0x00000078
        /*01ec*/ 	.short	0x0100
        /*01ee*/ 	.byte	0x05
	.zero		1


	//   ....[16]....
        /*01f0*/ 	.word	0x000009e0
        /*01f4*/ 	.word	0x000000ff
        /*01f8*/ 	.word	0x00000080
        /*01fc*/ 	.short	0x0100
        /*01fe*/ 	.byte	0x05
	.zero		1


	//   ....[17]....
        /*0200*/ 	.word	0x000009f0
        /*0204*/ 	.word	0x000000ff
        /*0208*/ 	.word	0x00000090
        /*020c*/ 	.short	0x0100
        /*020e*/ 	.byte	0x05
	.zero		1


	//   ....[18]....
        /*0210*/ 	.word	0x00000a00
        /*0214*/ 	.word	0x000000ff
        /*0218*/ 	.word	0x00000088
        /*021c*/ 	.short	0x0100
        /*021e*/ 	.byte	0x05
	.zero		1


	//   ....[19]....
        /*0220*/ 	.word	0x00000a10
        /*0224*/ 	.word	0x000000ff
        /*0228*/ 	.word	0x00000098
        /*022c*/ 	.short	0x0100
        /*022e*/ 	.byte	0x05
	.zero		1


	//   ....[20]....
        /*0230*/ 	.word	0x00000b40
        /*0234*/ 	.word	0x000000ff
        /*0238*/ 	.word	0x000000a0
        /*023c*/ 	.short	0x0100
        /*023e*/ 	.byte	0x07
	.zero		1


	//   ....[21]....
        /*0240*/ 	.word	0x00000b50
        /*0244*/ 	.word	0x000000ff
        /*0248*/ 	.word	0x000000c0
        /*024c*/ 	.short	0x0100
        /*024e*/ 	.byte	0x07
	.zero		1


	//   ....[22]....
        /*0250*/ 	.word	0x00000b60
        /*0254*/ 	.word	0x000000ff
        /*0258*/ 	.word	0x000000a8
        /*025c*/ 	.short	0x0100
        /*025e*/ 	.byte	0x07
	.zero		1


	//   ....[23]....
        /*0260*/ 	.word	0x00000b70
        /*0264*/ 	.word	0x000000ff
        /*0268*/ 	.word	0x000000c8
        /*026c*/ 	.short	0x0100
        /*026e*/ 	.byte	0x07
	.zero		1


	//   ....[24]....
        /*0270*/ 	.word	0x00000b80
        /*0274*/ 	.word	0x000000ff
        /*0278*/ 	.word	0x000000b0
        /*027c*/ 	.short	0x0100
        /*027e*/ 	.byte	0x07
	.zero		1


	//   ....[25]....
        /*0280*/ 	.word	0x00000b90
        /*0284*/ 	.word	0x000000ff
        /*0288*/ 	.word	0x000000d0
        /*028c*/ 	.short	0x0100
        /*028e*/ 	.byte	0x07
	.zero		1


	//   ....[26]....
        /*0290*/ 	.word	0x00000ba0
        /*0294*/ 	.word	0x000000ff
        /*0298*/ 	.word	0x000000b8
        /*029c*/ 	.short	0x0100
        /*029e*/ 	.byte	0x07
	.zero		1


	//   ....[27]....
        /*02a0*/ 	.word	0x00000bb0
        /*02a4*/ 	.word	0x000000ff
        /*02a8*/ 	.word	0x000000d8
        /*02ac*/ 	.short	0x0100
        /*02ae*/ 	.byte	0x07
	.zero		1


	//   ....[28]....
        /*02b0*/ 	.word	0x00000ca0
        /*02b4*/ 	.word	0x000000ff
        /*02b8*/ 	.word	0x000000e0
        /*02bc*/ 	.short	0x0100
        /*02be*/ 	.byte	0x05
	.zero		1


	//   ....[29]....
        /*02c0*/ 	.word	0x00000cb0
        /*02c4*/ 	.word	0x000000ff
        /*02c8*/ 	.word	0x000000f0
        /*02cc*/ 	.short	0x0100
        /*02ce*/ 	.byte	0x05
	.zero		1


	//   ....[30]....
        /*02d0*/ 	.word	0x00000cc0
        /*02d4*/ 	.word	0x000000ff
        /*02d8*/ 	.word	0x000000e8
        /*02dc*/ 	.short	0x0100
        /*02de*/ 	.byte	0x05
	.zero		1


	//   ....[31]....
        /*02e0*/ 	.word	0x00000cd0
        /*02e4*/ 	.word	0x000000ff
        /*02e8*/ 	.word	0x000000f8
        /*02ec*/ 	.short	0x0100
        /*02ee*/ 	.byte	0x05
	.zero		1


	//   ....[32]....
        /*02f0*/ 	.word	0x000015a0
        /*02f4*/ 	.word	0x00000002
        /*02f8*/ 	.word	0x000000f0
        /*02fc*/ 	.short	0x010a
        /*02fe*/ 	.byte	0xff
	.zero		1


	//   ....[33]....
        /*0300*/ 	.word	0x000015d0
        /*0304*/ 	.word	0x00000002
        /*0308*/ 	.word	0x000000e0
        /*030c*/ 	.short	0x0101
        /*030e*/ 	.byte	0xff
	.zero		1


	//   ....[34]....
        /*0310*/ 	.word	0x000016a0
        /*0314*/ 	.word	0x000000ff
        /*0318*/ 	.word	0x00000020
        /*031c*/ 	.short	0x010a
        /*031e*/ 	.byte	0x08
	.zero		1


	//   ....[35]....
        /*0320*/ 	.word	0x00001740
        /*0324*/ 	.word	0x000000ff
        /*0328*/ 	.word	0x00000020
        /*032c*/ 	.short	0x010a
        /*032e*/ 	.byte	0x21
	.zero		1


	//   ....[36]....
        /*0330*/ 	.word	0x00001890
        /*0334*/ 	.word	0x000000ff
        /*0338*/ 	.word	0x00000020
        /*033c*/ 	.short	0x010a
        /*033e*/ 	.byte	0x08
	.zero		1


	//   ....[37]....
        /*0340*/ 	.word	0x000019a0
        /*0344*/ 	.word	0x000000ff
        /*0348*/ 	.word	0x00000078
        /*034c*/ 	.short	0x0101
        /*034e*/ 	.byte	0x04
	.zero		1


	//   ....[38]....
        /*0350*/ 	.word	0x000019c0
        /*0354*/ 	.word	0x000000ff
        /*0358*/ 	.word	0x00000020
        /*035c*/ 	.short	0x010a
        /*035e*/ 	.byte	0x08
	.zero		1


	//   ....[39]....
        /*0360*/ 	.word	0x00001a40
        /*0364*/ 	.word	0x000000ff
        /*0368*/ 	.word	0x00000020
        /*036c*/ 	.short	0x010a
        /*036e*/ 	.byte	0x11
	.zero		1


	//   ....[40]....
        /*0370*/ 	.word	0x00001b90
        /*0374*/ 	.word	0x000000ff
        /*0378*/ 	.word	0x00000020
        /*037c*/ 	.short	0x010a
        /*037e*/ 	.byte	0x08
	.zero		1


	//   ....[41]....
        /*0380*/ 	.word	0x00001cd0
        /*0384*/ 	.word	0x00000002
        /*0388*/ 	.word	0x00000080
        /*038c*/ 	.short	0x010a
        /*038e*/ 	.byte	0xff
	.zero		1


	//   ....[42]....
        /*0390*/ 	.word	0x00001d90
        /*0394*/ 	.word	0x00000002
        /*0398*/ 	.word	0x00000000
        /*039c*/ 	.short	0x0101
        /*039e*/ 	.byte	0xff
	.zero		1


	//   ....[43]....
        /*03a0*/ 	.word	0x000022f0
        /*03a4*/ 	.word	0x000000ff
        /*03a8*/ 	.word	0x00000000
        /*03ac*/ 	.short	0x010a
        /*03ae*/ 	.byte	0x05
	.zero		1


	//   ....[44]....
        /*03b0*/ 	.word	0x00002380
        /*03b4*/ 	.word	0x000000ff
        /*03b8*/ 	.word	0x00000000
        /*03bc*/ 	.short	0x010a
        /*03be*/ 	.byte	0x05
	.zero		1


	//   ....[45]....
        /*03c0*/ 	.word	0x00002410
        /*03c4*/ 	.word	0x000000ff
        /*03c8*/ 	.word	0x00000000
        /*03cc*/ 	.short	0x010a
        /*03ce*/ 	.byte	0x05
	.zero		1


	//   ....[46]....
        /*03d0*/ 	.word	0x000024b0
        /*03d4*/ 	.word	0x00000000
        /*03d8*/ 	.word	0x00000000
        /*03dc*/ 	.short	0x010a
        /*03de*/ 	.byte	0xff
	.zero		1


	//   ....[47]....
        /*03e0*/ 	.word	0x000025d0
        /*03e4*/ 	.word	0x00000000
        /*03e8*/ 	.word	0x000000e0
        /*03ec*/ 	.short	0x010a
        /*03ee*/ 	.byte	0xff
	.zero		1


	//   ....[48]....
        /*03f0*/ 	.word	0x00002640
        /*03f4*/ 	.word	0x00000000
        /*03f8*/ 	.word	0x00000000
        /*03fc*/ 	.short	0x0101
        /*03fe*/ 	.byte	0xff
	.zero		1


	//   ....[49]....
        /*0400*/ 	.word	0x00002660
        /*0404*/ 	.word	0x000000ff
        /*0408*/ 	.word	0x00000090
        /*040c*/ 	.short	0x010a
        /*040e*/ 	.byte	0x05
	.zero		1


	//   ....[50]....
        /*0410*/ 	.word	0x00002780
        /*0414*/ 	.word	0x00000000
        /*0418*/ 	.word	0x00000080
        /*041c*/ 	.short	0x010a
        /*041e*/ 	.byte	0xff
	.zero		1


	//   ....[51]....
        /*0420*/ 	.word	0x00002880
        /*0424*/ 	.word	0x00000000
        /*0428*/ 	.word	0x00000000
        /*042c*/ 	.short	0x0101
        /*042e*/ 	.byte	0xff
	.zero		1


	//   ....[52]....
        /*0430*/ 	.word	0x00002910
        /*0434*/ 	.word	0x000000ff
        /*0438*/ 	.word	0x00000090
        /*043c*/ 	.short	0x0106
        /*043e*/ 	.byte	0x05
	.zero		1


	//   ....[53]....
        /*0440*/ 	.word	0x00002930
        /*0444*/ 	.word	0x000000ff
        /*0448*/ 	.word	0x00000090
        /*044c*/ 	.short	0x010a
        /*044e*/ 	.byte	0x05
	.zero		1


	//   ....[54]....
        /*0450*/ 	.word	0x000029c0
        /*0454*/ 	.word	0x000000ff
        /*0458*/ 	.word	0x00000090
        /*045c*/ 	.short	0x0106
        /*045e*/ 	.byte	0x04
	.zero		1


	//   ....[55]....
        /*0460*/ 	.word	0x00002a00
        /*0464*/ 	.word	0x00000000
        /*0468*/ 	.word	0x00000090
        /*046c*/ 	.short	0x010a
        /*046e*/ 	.byte	0xff
	.zero		1


	//   ....[56]....
        /*0470*/ 	.word	0x00002f00
        /*0474*/ 	.word	0x00000000
        /*0478*/ 	.word	0x00000080
        /*047c*/ 	.short	0x010a
        /*047e*/ 	.byte	0xff
	.zero		1


	//   ....[57]....
        /*0480*/ 	.word	0x00003010
        /*0484*/ 	.word	0x00000003
        /*0488*/ 	.word	0x00000000
        /*048c*/ 	.short	0x0101
        /*048e*/ 	.byte	0xff
	.zero		1


	//   ....[58]....
        /*0490*/ 	.word	0x00003020
        /*0494*/ 	.word	0x000000ff
        /*0498*/ 	.word	0x00000000
        /*049c*/ 	.short	0x010a
        /*049e*/ 	.byte	0x04
	.zero		1


	//   ....[59]....
        /*04a0*/ 	.word	0x00003040
        /*04a4*/ 	.word	0x000000ff
        /*04a8*/ 	.word	0x000000c0
        /*04ac*/ 	.short	0x010a
        /*04ae*/ 	.byte	0x08
	.zero		1


	//   ....[60]....
        /*04b0*/ 	.word	0x00003110
        /*04b4*/ 	.word	0x000000ff
        /*04b8*/ 	.word	0x00000000
        /*04bc*/ 	.short	0x010a
        /*04be*/ 	.byte	0x07
	.zero		1


	//   ....[61]....
        /*04c0*/ 	.word	0x00003250
        /*04c4*/ 	.word	0x000000ff
        /*04c8*/ 	.word	0x00000000
        /*04cc*/ 	.short	0x010a
        /*04ce*/ 	.byte	0x04
	.zero		1


	//   ....[62]....
        /*04d0*/ 	.word	0x00003440
        /*04d4*/ 	.word	0x000000ff
        /*04d8*/ 	.word	0x00000000
        /*04dc*/ 	.short	0x010a
        /*04de*/ 	.byte	0x05
	.zero		1


	//   ....[63]....
        /*04e0*/ 	.word	0x000034d0
        /*04e4*/ 	.word	0x000000ff
        /*04e8*/ 	.word	0x00000000
        /*04ec*/ 	.short	0x010a
        /*04ee*/ 	.byte	0x05
	.zero		1


	//   ....[64]....
        /*04f0*/ 	.word	0x00003560
        /*04f4*/ 	.word	0x000000ff
        /*04f8*/ 	.word	0x00000000
        /*04fc*/ 	.short	0x010a
        /*04fe*/ 	.byte	0x05
	.zero		1


	//   ....[65]....
        /*0500*/ 	.word	0x000035f0
        /*0504*/ 	.word	0x000000ff
        /*0508*/ 	.word	0x00000000
        /*050c*/ 	.short	0x010a
        /*050e*/ 	.byte	0x07
	.zero		1


	//   ....[66]....
        /*0510*/ 	.word	0x00003a30
        /*0514*/ 	.word	0x00000000
        /*0518*/ 	.word	0x00000080
        /*051c*/ 	.short	0x010a
        /*051e*/ 	.byte	0xff
	.zero		1


	//   ....[67]....
        /*0520*/ 	.word	0x00003af0
        /*0524*/ 	.word	0x00000000
        /*0528*/ 	.word	0x00000000
        /*052c*/ 	.short	0x0101
        /*052e*/ 	.byte	0xff
	.zero		1


	//   ....[68]....
        /*0530*/ 	.word	0x00003e10
        /*0534*/ 	.word	0x000000ff
        /*0538*/ 	.word	0x00000078
        /*053c*/ 	.short	0x010a
        /*053e*/ 	.byte	0x07
	.zero		1


	//   ....[69]....
        /*0540*/ 	.word	0x00004030
        /*0544*/ 	.word	0x000000ff
        /*0548*/ 	.word	0x00000058
        /*054c*/ 	.short	0x010a
        /*054e*/ 	.byte	0x0f
	.zero		1


	//   ....[70]....
        /*0550*/ 	.word	0x00004230
        /*0554*/ 	.word	0x000000ff
        /*0558*/ 	.word	0x00000040
        /*055c*/ 	.short	0x010b
        /*055e*/ 	.byte	0x0f
	.zero		1


	//   ....[71]....
        /*0560*/ 	.word	0x00004280
        /*0564*/ 	.word	0x000000ff
        /*0568*/ 	.word	0x00000000
        /*056c*/ 	.short	0x0101
        /*056e*/ 	.byte	0x10
	.zero		1


	//   ....[72]....
        /*0570*/ 	.word	0x000042c0
        /*0574*/ 	.word	0x000000ff
        /*0578*/ 	.word	0x00000058
        /*057c*/ 	.short	0x010a
        /*057e*/ 	.byte	0x0d
	.zero		1


	//   ....[73]....
        /*0580*/ 	.word	0x00004500
        /*0584*/ 	.word	0x000000ff
        /*0588*/ 	.word	0x00000040
        /*058c*/ 	.short	0x010b
        /*058e*/ 	.byte	0x0d
	.zero		1


	//   ....[74]....
        /*0590*/ 	.word	0x00004570
        /*0594*/ 	.word	0x000000ff
        /*0598*/ 	.word	0x00000000
        /*059c*/ 	.short	0x0101
        /*059e*/ 	.byte	0x0f
	.zero		1


	//   ....[75]....
        /*05a0*/ 	.word	0x000045c0
        /*05a4*/ 	.word	0x000000ff
        /*05a8*/ 	.word	0x00000000
        /*05ac*/ 	.short	0x010a
        /*05ae*/ 	.byte	0x04
	.zero		1


	//   ....[76]....
        /*05b0*/ 	.word	0x00004650
        /*05b4*/ 	.word	0x000000ff
        /*05b8*/ 	.word	0x00000000
        /*05bc*/ 	.short	0x010a
        /*05be*/ 	.byte	0x04
	.zero		1


	//   ....[77]....
        /*05c0*/ 	.word	0x000046f0
        /*05c4*/ 	.word	0x00000000
        /*05c8*/ 	.word	0x00000000
        /*05cc*/ 	.short	0x010a
        /*05ce*/ 	.byte	0xff
	.zero		1


	//   ....[78]....
        /*05d0*/ 	.word	0x00004a30
        /*05d4*/ 	.word	0x00000000
        /*05d8*/ 	.word	0x00000080
        /*05dc*/ 	.short	0x010a
        /*05de*/ 	.byte	0xff
	.zero		1


	//   ....[79]....
        /*05e0*/ 	.word	0x00004b40
        /*05e4*/ 	.word	0x00000000
        /*05e8*/ 	.word	0x00000000
        /*05ec*/ 	.short	0x0101
        /*05ee*/ 	.byte	0xff
	.zero		1


	//   ....[80]....
        /*05f0*/ 	.word	0x000055e0
        /*05f4*/ 	.word	0x00000000
        /*05f8*/ 	.word	0x00000040
        /*05fc*/ 	.short	0x010a
        /*05fe*/ 	.byte	0xff
	.zero		1


	//   ....[81]....
        /*0600*/ 	.word	0x00005650
        /*0604*/ 	.word	0x00000049
        /*0608*/ 	.word	0x000000a0
        /*060c*/ 	.short	0x010a
        /*060e*/ 	.byte	0xff
	.zero		1


	//   ....[82]....
        /*0610*/ 	.word	0x00005740
        /*0614*/ 	.word	0x00000000
        /*0618*/ 	.word	0x00000040
        /*061c*/ 	.short	0x010a
        /*061e*/ 	.byte	0xff
	.zero		1


	//   ....[83]....
        /*0620*/ 	.word	0x00005870
        /*0624*/ 	.word	0x00000049
        /*0628*/ 	.word	0x000000a0
        /*062c*/ 	.short	0x010a
        /*062e*/ 	.byte	0xff
	.zero		1


	//   ....[84]....
        /*0630*/ 	.word	0x00006380
        /*0634*/ 	.word	0x00000000
        /*0638*/ 	.word	0x00000000
        /*063c*/ 	.short	0x0101
        /*063e*/ 	.byte	0xff
	.zero		1


	//   ....[85]....
        /*0640*/ 	.word	0x00006390
        /*0644*/ 	.word	0x00000002
        /*0648*/ 	.word	0x00000040
        /*064c*/ 	.short	0x010a
        /*064e*/ 	.byte	0xff
	.zero		1


	//   ....[86]....
        /*0650*/ 	.word	0x00006460
        /*0654*/ 	.word	0x00000002
        /*0658*/ 	.word	0x00000040
        /*065c*/ 	.short	0x010a
        /*065e*/ 	.byte	0xff
	.zero		1


	//   ....[87]....
        /*0660*/ 	.word	0x000067b0
        /*0664*/ 	.word	0x000000ff
        /*0668*/ 	.word	0x00000000
        /*066c*/ 	.short	0x0101
        /*066e*/ 	.byte	0x05
	.zero		1


	//   ....[88]....
        /*0670*/ 	.word	0x00007100
        /*0674*/ 	.word	0x00000000
        /*0678*/ 	.word	0x00000000
        /*067c*/ 	.short	0x0101
        /*067e*/ 	.byte	0xff
	.zero		1


	//   ....[89]....
        /*0680*/ 	.word	0x00007370
        /*0684*/ 	.word	0x000000ff
        /*0688*/ 	.word	0x00000000
        /*068c*/ 	.short	0x0101
        /*068e*/ 	.byte	0x04
	.zero		1


	//   ....[90]....
        /*0690*/ 	.word	0x00007390
        /*0694*/ 	.word	0x00000002
        /*0698*/ 	.word	0x000000f0
        /*069c*/ 	.short	0x010a
        /*069e*/ 	.byte	0xff
	.zero		1


	//   ....[91]....
        /*06a0*/ 	.word	0x000073f0
        /*06a4*/ 	.word	0x00000002
        /*06a8*/ 	.word	0x00000020
        /*06ac*/ 	.short	0x010a
        /*06ae*/ 	.byte	0xff
	.zero		1


	//   ....[92]....
        /*06b0*/ 	.word	0x00007450
        /*06b4*/ 	.word	0x00000002
        /*06b8*/ 	.word	0x00000020
        /*06bc*/ 	.short	0x010a
        /*06be*/ 	.byte	0xff
	.zero		1


	//   ....[93]....
        /*06c0*/ 	.word	0x000074a0
        /*06c4*/ 	.word	0x00000002
        /*06c8*/ 	.word	0x00000080
        /*06cc*/ 	.short	0x010a
        /*06ce*/ 	.byte	0xff
	.zero		1


	//   ....[94]....
        /*06d0*/ 	.word	0x00007500
        /*06d4*/ 	.word	0x00000000
        /*06d8*/ 	.word	0x00000000
        /*06dc*/ 	.short	0x010a
        /*06de*/ 	.byte	0xff
	.zero		1


	//   ....[95]....
        /*06e0*/ 	.word	0x00007560
        /*06e4*/ 	.word	0x00000000
        /*06e8*/ 	.word	0x00000000
        /*06ec*/ 	.short	0x010a
        /*06ee*/ 	.byte	0xff
	.zero		1


	//   ....[96]....
        /*06f0*/ 	.word	0x000075c0
        /*06f4*/ 	.word	0x00000000
        /*06f8*/ 	.word	0x00000000
        /*06fc*/ 	.short	0x010a
        /*06fe*/ 	.byte	0xff
	.zero		1


	//   ....[97]....
        /*0700*/ 	.word	0x00007610
        /*0704*/ 	.word	0x00000000
        /*0708*/ 	.word	0x000000e0
        /*070c*/ 	.short	0x010a
        /*070e*/ 	.byte	0xff
	.zero		1


	//   ....[98]....
        /*0710*/ 	.word	0x00007670
        /*0714*/ 	.word	0x00000000
        /*0718*/ 	.word	0x00000090
        /*071c*/ 	.short	0x010a
        /*071e*/ 	.byte	0xff
	.zero		1


	//   ....[99]....
        /*0720*/ 	.word	0x000076c0
        /*0724*/ 	.word	0x00000000
        /*0728*/ 	.word	0x00000080
        /*072c*/ 	.short	0x010a
        /*072e*/ 	.byte	0xff
	.zero		1


	//   ....[100]....
        /*0730*/ 	.word	0x00007720
        /*0734*/ 	.word	0x00000000
        /*0738*/ 	.word	0x00000090
        /*073c*/ 	.short	0x010a
        /*073e*/ 	.byte	0xff
	.zero		1


	//   ....[101]....
        /*0740*/ 	.word	0x00007770
        /*0744*/ 	.word	0x00000000
        /*0748*/ 	.word	0x00000080
        /*074c*/ 	.short	0x010a
        /*074e*/ 	.byte	0xff
	.zero		1


	//   ....[102]....
        /*0750*/ 	.word	0x000077d0
        /*0754*/ 	.word	0x00000002
        /*0758*/ 	.word	0x000000c0
        /*075c*/ 	.short	0x010a
        /*075e*/ 	.byte	0xff
	.zero		1


	//   ....[103]....
        /*0760*/ 	.word	0x00007830
        /*0764*/ 	.word	0x00000000
        /*0768*/ 	.word	0x00000000
        /*076c*/ 	.short	0x010a
        /*076e*/ 	.byte	0xff
	.zero		1


	//   ....[104]....
        /*0770*/ 	.word	0x00007890
        /*0774*/ 	.word	0x00000000
        /*0778*/ 	.word	0x00000000
        /*077c*/ 	.short	0x010a
        /*077e*/ 	.byte	0xff
	.zero		1


	//   ....[105]....
        /*0780*/ 	.word	0x000078f0
        /*0784*/ 	.word	0x00000000
        /*0788*/ 	.word	0x00000000
        /*078c*/ 	.short	0x010a
        /*078e*/ 	.byte	0xff
	.zero		1


	//   ....[106]....
        /*0790*/ 	.word	0x00007950
        /*0794*/ 	.word	0x00000000
        /*0798*/ 	.word	0x00000000
        /*079c*/ 	.short	0x010a
        /*079e*/ 	.byte	0xff
	.zero		1


	//   ....[107]....
        /*07a0*/ 	.word	0x000079b0
        /*07a4*/ 	.word	0x00000000
        /*07a8*/ 	.word	0x00000000
        /*07ac*/ 	.short	0x010a
        /*07ae*/ 	.byte	0xff
	.zero		1


	//   ....[108]....
        /*07b0*/ 	.word	0x00007a00
        /*07b4*/ 	.word	0x00000000
        /*07b8*/ 	.word	0x00000080
        /*07bc*/ 	.short	0x010a
        /*07be*/ 	.byte	0xff
	.zero		1


	//   ....[109]....
        /*07c0*/ 	.word	0x00007a60
        /*07c4*/ 	.word	0x00000000
        /*07c8*/ 	.word	0x00000078
        /*07cc*/ 	.short	0x010a
        /*07ce*/ 	.byte	0xff
	.zero		1


	//   ....[110]....
        /*07d0*/ 	.word	0x00007ac0
        /*07d4*/ 	.word	0x00000000
        /*07d8*/ 	.word	0x00000058
        /*07dc*/ 	.short	0x010a
        /*07de*/ 	.byte	0xff
	.zero		1


	//   ....[111]....
        /*07e0*/ 	.word	0x00007b20
        /*07e4*/ 	.word	0x00000000
        /*07e8*/ 	.word	0x00000058
        /*07ec*/ 	.short	0x010a
        /*07ee*/ 	.byte	0xff
	.zero		1


	//   ....[112]....
        /*07f0*/ 	.word	0x00007b80
        /*07f4*/ 	.word	0x00000000
        /*07f8*/ 	.word	0x00000000
        /*07fc*/ 	.short	0x010a
        /*07fe*/ 	.byte	0xff
	.zero		1


	//   ....[113]....
        /*0800*/ 	.word	0x00007be0
        /*0804*/ 	.word	0x00000000
        /*0808*/ 	.word	0x00000000
        /*080c*/ 	.short	0x010a
        /*080e*/ 	.byte	0xff
	.zero		1


	//   ....[114]....
        /*0810*/ 	.word	0x00007c30
        /*0814*/ 	.word	0x00000000
        /*0818*/ 	.word	0x00000080
        /*081c*/ 	.short	0x010a
        /*081e*/ 	.byte	0xff
	.zero		1


	//   ....[115]....
        /*0820*/ 	.word	0x00007c80
        /*0824*/ 	.word	0x00000000
        /*0828*/ 	.word	0x00000040
        /*082c*/ 	.short	0x010a
        /*082e*/ 	.byte	0xff
	.zero		1


	//   ....[116]....
        /*0830*/ 	.word	0x00007cd0
        /*0834*/ 	.word	0x00000049
        /*0838*/ 	.word	0x000000a0
        /*083c*/ 	.short	0x010a
        /*083e*/ 	.byte	0xff
	.zero		1


	//   ....[117]....
        /*0840*/ 	.word	0x00007d20
        /*0844*/ 	.word	0x00000002
        /*0848*/ 	.word	0x00000040
        /*084c*/ 	.short	0x010a
        /*084e*/ 	.byte	0xff
	.zero		1


	//----- nvinfo : EIATTR_NUM_MBARRIERS
	.align		4
.L_47:
        /*0850*/ 	.byte	0x03, 0x38
        /*0852*/ 	.short	0x0020


	//----- nvinfo : EIATTR_EXIT_INSTR_OFFSETS
	.align		4
        /*0854*/ 	.byte	0x04, 0x1c
        /*0856*/ 	.short	(.L_49 - .L_48)


	//   ....[0]....
.L_48:
        /*0858*/ 	.word	0x000024e0


	//   ....[1]....
        /*085c*/ 	.word	0x000029d0


	//   ....[2]....
        /*0860*/ 	.word	0x00002a30


	//   ....[3]....
        /*0864*/ 	.word	0x00003850


	//   ....[4]....
        /*0868*/ 	.word	0x00004720


	//   ....[5]....
        /*086c*/ 	.word	0x00004760


	//   ....[6]....
        /*0870*/ 	.word	0x00007260


	//   ....[7]....
        /*0874*/ 	.word	0x000072e0


	//   ....[8]....
        /*0878*/ 	.word	0x00007310


	//   ....[9]....
        /*087c*/ 	.word	0x00007380


	//----- nvinfo : EIATTR_MAX_THREADS
	.align		4
.L_49:
        /*0880*/ 	.byte	0x04, 0x05
        /*0882*/ 	.short	(.L_51 - .L_50)
.L_50:
        /*0884*/ 	.word	0x00000100
        /*0888*/ 	.word	0x00000001
        /*088c*/ 	.word	0x00000001


	//----- nvinfo : EIATTR_CRS_STACK_SIZE
	.align		4
.L_51:
        /*0890*/ 	.byte	0x04, 0x1e
        /*0892*/ 	.short	(.L_53 - .L_52)
.L_52:
        /*0894*/ 	.word	0x00000000


	//----- nvinfo : EIATTR_CBANK_PARAM_SIZE
	.align		4
.L_53:
        /*0898*/ 	.byte	0x03, 0x19
        /*089a*/ 	.short	0x0800


	//----- nvinfo : EIATTR_PARAM_CBANK
	.align		4
        /*089c*/ 	.byte	0x04, 0x0a
        /*089e*/ 	.short	(.L_55 - .L_54)
	.align		4
.L_54:
        /*08a0*/ 	.word	index@(.nv.constant0._ZN7cutlass13device_kernelINS_4gemm6kernel13GemmUniversalIN4cute5tupleIJiiiiEEENS1_10collective13CollectiveMmaINS1_35MainloopSm100TmaUmmaWarpSpecializedILi4ELi2ELi4ENS5_IJNS4_1CILi1EEESB_SB_EEEEENS5_IJNSA_ILi128EEENSA_ILi64EEENSA_ILi32EEEEEENS_6half_tENS5_IJlSB_lEEESI_SJ_NS4_8TiledMMAINS4_8MMA_AtomIJNS4_20SM100_MMA_F16BF16_SSISI_SI_fLi128ELi64ELNS4_4UMMA5MajorE0ELSO_0ELNSN_7ScaleInE0ELSP_0EEEEEENS4_6LayoutISC_NS5_IJNSA_ILi0EEEST_ST_EEEEENS5_IJNS4_10UnderscoreESW_SW_EEEEENS4_13SM90_TMA_LOADENS4_14ComposedLayoutINS4_7SwizzleILi2ELi4ELi3EEENS4_18smem_ptr_flag_bitsILi16EEENSS_INS5_IJNSA_ILi8EEESG_EEENS5_IJSG_SB_EEEEEEEvNS4_8identityESZ_S19_vS1A_EENS_8epilogue10collective18CollectiveEpilogueINS1C_23Sm100TmaWarpSpecializedILi3ELi2ELi32ELb1ELb0EEEJSH_NS5_IJNSS_ISE_SB_EENSS_ISG_SB_EEEEESI_SJ_SI_SJ_NS1C_6fusion15FusionCallbacksIS1G_NS1K_17LinearCombinationISI_fSI_fLNS_15FloatRoundStyleE2EEESH_S1J_JEEENS4_5SM1004TMEM4LOAD26SM100_TMEM_LOAD_32dp32b32xESZ_S19_NS4_39AutoVectorizingCopyWithAssumedAlignmentILi128EEENS4_14SM90_TMA_STOREES19_S1V_S1V_EEEvvEEEEvNT_6ParamsE)
        /*08a4*/ 	.short	0x0380
        /*08a6*/ 	.short	0x0800


	//----- nvinfo : EIATTR_SW_WAR
	.align		4
.L_55:
        /*08a8*/ 	.byte	0x04, 0x36
        /*08aa*/ 	.short	(.L_57 - .L_56)
.L_56:
        /*08ac*/ 	.word	0x00000008
.L_57:


//--------------------- .nv.callgraph             --------------------------
	.section	.nv.callgraph,"",@"SHT_CUDA_CALLGRAPH"
	.align	4
	.sectionentsize	8
	.align		4
        /*0000*/ 	.word	0x00000000
	.align		4
        /*0004*/ 	.word	0xffffffff
	.align		4
        /*0008*/ 	.word	index@(_ZN7cutlass13device_kernelINS_4gemm6kernel13GemmUniversalIN4cute5tupleIJiiiiEEENS1_10collective13CollectiveMmaINS1_35MainloopSm100TmaUmmaWarpSpecializedILi4ELi2ELi4ENS5_IJNS4_1CILi1EEESB_SB_EEEEENS5_IJNSA_ILi128EEENSA_ILi64EEENSA_ILi32EEEEEENS_6half_tENS5_IJlSB_lEEESI_SJ_NS4_8TiledMMAINS4_8MMA_AtomIJNS4_20SM100_MMA_F16BF16_SSISI_SI_fLi128ELi64ELNS4_4UMMA5MajorE0ELSO_0ELNSN_7ScaleInE0ELSP_0EEEEEENS4_6LayoutISC_NS5_IJNSA_ILi0EEEST_ST_EEEEENS5_IJNS4_10UnderscoreESW_SW_EEEEENS4_13SM90_TMA_LOADENS4_14ComposedLayoutINS4_7SwizzleILi2ELi4ELi3EEENS4_18smem_ptr_flag_bitsILi16EEENSS_INS5_IJNSA_ILi8EEESG_EEENS5_IJSG_SB_EEEEEEEvNS4_8identityESZ_S19_vS1A_EENS_8epilogue10collective18CollectiveEpilogueINS1C_23Sm100TmaWarpSpecializedILi3ELi2ELi32ELb1ELb0EEEJSH_NS5_IJNSS_ISE_SB_EENSS_ISG_SB_EEEEESI_SJ_SI_SJ_NS1C_6fusion15FusionCallbacksIS1G_NS1K_17LinearCombinationISI_fSI_fLNS_15FloatRoundStyleE2EEESH_S1J_JEEENS4_5SM1004TMEM4LOAD26SM100_TMEM_LOAD_32dp32b32xESZ_S19_NS4_39AutoVectorizingCopyWithAssumedAlignmentILi128EEENS4_14SM90_TMA_STOREES19_S1V_S1V_EEEvvEEEEvNT_6ParamsE)
	.align		4
        /*000c*/ 	.word	index@(__assertfail)
	.align		4
        /*0010*/ 	.word	0x00000000
	.align		4
        /*0014*/ 	.word	0xfffffffe
	.align		4
        /*0018*/ 	.word	0x00000000
	.align		4
        /*001c*/ 	.word	0xfffffffd
	.align		4
        /*0020*/ 	.word	0x00000000
	.align		4
        /*0024*/ 	.word	0xfffffffc


//--------------------- .nv.constant4             --------------------------
	.section	.nv.constant4,"a",@progbits
	.align	8
	.align		8
.nv.constant4:
        /*0000*/ 	.dword	__assertfail
	.align		8
        /*0008*/ 	.dword	__unnamed_1
	.align		8
        /*0010*/ 	.dword	__unnamed_2
	.align		8
        /*0018*/ 	.dword	_ZN40_INTERNAL_a235498c_4_k_cu_2b55b814_232424cuda3std3__45__cpo5beginE
	.align		8
        /*0020*/ 	.dword	_ZN40_INTERNAL_a235498c_4_k_cu_2b55b814_232424cuda3std3__45__cpo3endE
	.align		8
        /*0028*/ 	.dword	_ZN40_INTERNAL_a235498c_4_k_cu_2b55b814_232424cuda3std3__45__cpo6cbeginE
	.align		8
        /*0030*/ 	.dword	_ZN40_INTERNAL_a235498c_4_k_cu_2b55b814_232424cuda3std3__45__cpo4cendE
	.align		8
        /*0038*/ 	.dword	_ZN40_INTERNAL_a235498c_4_k_cu_2b55b814_232424cuda3std3__442_GLOBAL__N__a235498c_4_k_cu_2b55b814_232426ignoreE
	.align		8
        /*0040*/ 	.dword	_ZN40_INTERNAL_a235498c_4_k_cu_2b55b814_232424cuda3std3__419piecewise_constructE
	.align		8
        /*0048*/ 	.dword	_ZN40_INTERNAL_a235498c_4_k_cu_2b55b814_232424cuda3std3__48in_placeE
	.align		8
        /*0050*/ 	.dword	_ZN40_INTERNAL_a235498c_4_k_cu_2b55b814_232424cuda3std6ranges3__45__cpo4swapE
	.align		8
        /*0058*/ 	.dword	_ZN40_INTERNAL_a235498c_4_k_cu_2b55b814_232424cuda3std6ranges3__45__cpo9iter_moveE
	.align		8
        /*0060*/ 	.dword	_ZN40_INTERNAL_a235498c_4_k_cu_2b55b814_232424cute7productE
	.align		8
        /*0068*/ 	.dword	_ZN40_INTERNAL_a235498c_4_k_cu_2b55b814_232424cute1_E
	.align		8
        /*0070*/ 	.dword	$str$25
	.align		8
        /*0078*/ 	.dword	$str$26
	.align		8
        /*0080*/ 	.dword	$str$27
	.align		8
        /*0088*/ 	.dword	$str$28


//--------------------- .text._ZN7cutlass13device_kernelINS_4gemm6kernel13GemmUniversalIN4cute5tupleIJiiiiEEENS1_10collective13CollectiveMmaINS1_35MainloopSm100TmaUmmaWarpSpecializedILi4ELi2ELi4ENS5_IJNS4_1CILi1EEESB_SB_EEEEENS5_IJNSA_ILi128EEENSA_ILi64EEENSA_ILi32EEEEEENS_6half_tENS5_IJlSB_lEEESI_SJ_NS4_8TiledMMAINS4_8MMA_AtomIJNS4_20SM100_MMA_F16BF16_SSISI_SI_fLi128ELi64ELNS4_4UMMA5MajorE0ELSO_0ELNSN_7ScaleInE0ELSP_0EEEEEENS4_6LayoutISC_NS5_IJNSA_ILi0EEEST_ST_EEEEENS5_IJNS4_10UnderscoreESW_SW_EEEEENS4_13SM90_TMA_LOADENS4_14ComposedLayoutINS4_7SwizzleILi2ELi4ELi3EEENS4_18smem_ptr_flag_bitsILi16EEENSS_INS5_IJNSA_ILi8EEESG_EEENS5_IJSG_SB_EEEEEEEvNS4_8identityESZ_S19_vS1A_EENS_8epilogue10collective18CollectiveEpilogueINS1C_23Sm100TmaWarpSpecializedILi3ELi2ELi32ELb1ELb0EEEJSH_NS5_IJNSS_ISE_SB_EENSS_ISG_SB_EEEEESI_SJ_SI_SJ_NS1C_6fusion15FusionCallbacksIS1G_NS1K_17LinearCombinationISI_fSI_fLNS_15FloatRoundStyleE2EEESH_S1J_JEEENS4_5SM1004TMEM4LOAD26SM100_TMEM_LOAD_32dp32b32xESZ_S19_NS4_39AutoVectorizingCopyWithAssumedAlignmentILi128EEENS4_14SM90_TMA_STOREES19_S1V_S1V_EEEvvEEEEvNT_6ParamsE --------------------------
	.section	.text._ZN7cutlass13device_kernelINS_4gemm6kernel13GemmUniversalIN4cute5tupleIJiiiiEEENS1_10collective13CollectiveMmaINS1_35MainloopSm100TmaUmmaWarpSpecializedILi4ELi2ELi4ENS5_IJNS4_1CILi1EEESB_SB_EEEEENS5_IJNSA_ILi128EEENSA_ILi64EEENSA_ILi32EEEEEENS_6half_tENS5_IJlSB_lEEESI_SJ_NS4_8TiledMMAINS4_8MMA_AtomIJNS4_20SM100_MMA_F16BF16_SSISI_SI_fLi128ELi64ELNS4_4UMMA5MajorE0ELSO_0ELNSN_7ScaleInE0ELSP_0EEEEEENS4_6LayoutISC_NS5_IJNSA_ILi0EEEST_ST_EEEEENS5_IJNS4_10UnderscoreESW_SW_EEEEENS4_13SM90_TMA_LOADENS4_14ComposedLayoutINS4_7SwizzleILi2ELi4ELi3EEENS4_18smem_ptr_flag_bitsILi16EEENSS_INS5_IJNSA_ILi8EEESG_EEENS5_IJSG_SB_EEEEEEEvNS4_8identityESZ_S19_vS1A_EENS_8epilogue10collective18CollectiveEpilogueINS1C_23Sm100TmaWarpSpecializedILi3ELi2ELi32ELb1ELb0EEEJSH_NS5_IJNSS_ISE_SB_EENSS_ISG_SB_EEEEESI_SJ_SI_SJ_NS1C_6fusion15FusionCallbacksIS1G_NS1K_17LinearCombinationISI_fSI_fLNS_15FloatRoundStyleE2EEESH_S1J_JEEENS4_5SM1004TMEM4LOAD26SM100_TMEM_LOAD_32dp32b32xESZ_S19_NS4_39AutoVectorizingCopyWithAssumedAlignmentILi128EEENS4_14SM90_TMA_STOREES19_S1V_S1V_EEEvvEEEEvNT_6ParamsE,"ax",@progbits
	.align	128
.text._ZN7cutlass13device_kernelINS_4gemm6kernel13GemmUniversalIN4cute5tupleIJiiiiEEENS1_10collective13CollectiveMmaINS1_35MainloopSm100TmaUmmaWarpSpecializedILi4ELi2ELi4ENS5_IJNS4_1CILi1EEESB_SB_EEEEENS5_IJNSA_ILi128EEENSA_ILi64EEENSA_ILi32EEEEEENS_6half_tENS5_IJlSB_lEEESI_SJ_NS4_8TiledMMAINS4_8MMA_AtomIJNS4_20SM100_MMA_F16BF16_SSISI_SI_fLi128ELi64ELNS4_4UMMA5MajorE0ELSO_0ELNSN_7ScaleInE0ELSP_0EEEEEENS4_6LayoutISC_NS5_IJNSA_ILi0EEEST_ST_EEEEENS5_IJNS4_10UnderscoreESW_SW_EEEEENS4_13SM90_TMA_LOADENS4_14ComposedLayoutINS4_7SwizzleILi2ELi4ELi3EEENS4_18smem_ptr_flag_bitsILi16EEENSS_INS5_IJNSA_ILi8EEESG_EEENS5_IJSG_SB_EEEEEEEvNS4_8identityESZ_S19_vS1A_EENS_8epilogue10collective18CollectiveEpilogueINS1C_23Sm100TmaWarpSpecializedILi3ELi2ELi32ELb1ELb0EEEJSH_NS5_IJNSS_ISE_SB_EENSS_ISG_SB_EEEEESI_SJ_SI_SJ_NS1C_6fusion15FusionCallbacksIS1G_NS1K_17LinearCombinationISI_fSI_fLNS_15FloatRoundStyleE2EEESH_S1J_JEEENS4_5SM1004TMEM4LOAD26SM100_TMEM_LOAD_32dp32b32xESZ_S19_NS4_39AutoVectorizingCopyWithAssumedAlignmentILi128EEENS4_14SM90_TMA_STOREES19_S1V_S1V_EEEvvEEEEvNT_6ParamsE:
        .type           _ZN7cutlass13device_kernelINS_4gemm6kernel13GemmUniversalIN4cute5tupleIJiiiiEEENS1_10collective13CollectiveMmaINS1_35MainloopSm100TmaUmmaWarpSpecializedILi4ELi2ELi4ENS5_IJNS4_1CILi1EEESB_SB_EEEEENS5_IJNSA_ILi128EEENSA_ILi64EEENSA_ILi32EEEEEENS_6half_tENS5_IJlSB_lEEESI_SJ_NS4_8TiledMMAINS4_8MMA_AtomIJNS4_20SM100_MMA_F16BF16_SSISI_SI_fLi128ELi64ELNS4_4UMMA5MajorE0ELSO_0ELNSN_7ScaleInE0ELSP_0EEEEEENS4_6LayoutISC_NS5_IJNSA_ILi0EEEST_ST_EEEEENS5_IJNS4_10UnderscoreESW_SW_EEEEENS4_13SM90_TMA_LOADENS4_14ComposedLayoutINS4_7SwizzleILi2ELi4ELi3EEENS4_18smem_ptr_flag_bitsILi16EEENSS_INS5_IJNSA_ILi8EEESG_EEENS5_IJSG_SB_EEEEEEEvNS4_8identityESZ_S19_vS1A_EENS_8epilogue10collective18CollectiveEpilogueINS1C_23Sm100TmaWarpSpecializedILi3ELi2ELi32ELb1ELb0EEEJSH_NS5_IJNSS_ISE_SB_EENSS_ISG_SB_EEEEESI_SJ_SI_SJ_NS1C_6fusion15FusionCallbacksIS1G_NS1K_17LinearCombinationISI_fSI_fLNS_15FloatRoundStyleE2EEESH_S1J_JEEENS4_5SM1004TMEM4LOAD26SM100_TMEM_LOAD_32dp32b32xESZ_S19_NS4_39AutoVectorizingCopyWithAssumedAlignmentILi128EEENS4_14SM90_TMA_STOREES19_S1V_S1V_EEEvvEEEEvNT_6ParamsE,@function
        .size           _ZN7cutlass13device_kernelINS_4gemm6kernel13GemmUniversalIN4cute5tupleIJiiiiEEENS1_10collective13CollectiveMmaINS1_35MainloopSm100TmaUmmaWarpSpecializedILi4ELi2ELi4ENS5_IJNS4_1CILi1EEESB_SB_EEEEENS5_IJNSA_ILi128EEENSA_ILi64EEENSA_ILi32EEEEEENS_6half_tENS5_IJlSB_lEEESI_SJ_NS4_8TiledMMAINS4_8MMA_AtomIJNS4_20SM100_MMA_F16BF16_SSISI_SI_fLi128ELi64ELNS4_4UMMA5MajorE0ELSO_0ELNSN_7ScaleInE0ELSP_0EEEEEENS4_6LayoutISC_NS5_IJNSA_ILi0EEEST_ST_EEEEENS5_IJNS4_10UnderscoreESW_SW_EEEEENS4_13SM90_TMA_LOADENS4_14ComposedLayoutINS4_7SwizzleILi2ELi4ELi3EEENS4_18smem_ptr_flag_bitsILi16EEENSS_INS5_IJNSA_ILi8EEESG_EEENS5_IJSG_SB_EEEEEEEvNS4_8identityESZ_S19_vS1A_EENS_8epilogue10collective18CollectiveEpilogueINS1C_23Sm100TmaWarpSpecializedILi3ELi2ELi32ELb1ELb0EEEJSH_NS5_IJNSS_ISE_SB_EENSS_ISG_SB_EEEEESI_SJ_SI_SJ_NS1C_6fusion15FusionCallbacksIS1G_NS1K_17LinearCombinationISI_fSI_fLNS_15FloatRoundStyleE2EEESH_S1J_JEEENS4_5SM1004TMEM4LOAD26SM100_TMEM_LOAD_32dp32b32xESZ_S19_NS4_39AutoVectorizingCopyWithAssumedAlignmentILi128EEENS4_14SM90_TMA_STOREES19_S1V_S1V_EEEvvEEEEvNT_6ParamsE,(.L_x_154 - _ZN7cutlass13device_kernelINS_4gemm6kernel13GemmUniversalIN4cute5tupleIJiiiiEEENS1_10collective13CollectiveMmaINS1_35MainloopSm100TmaUmmaWarpSpecializedILi4ELi2ELi4ENS5_IJNS4_1CILi1EEESB_SB_EEEEENS5_IJNSA_ILi128EEENSA_ILi64EEENSA_ILi32EEEEEENS_6half_tENS5_IJlSB_lEEESI_SJ_NS4_8TiledMMAINS4_8MMA_AtomIJNS4_20SM100_MMA_F16BF16_SSISI_SI_fLi128ELi64ELNS4_4UMMA5MajorE0ELSO_0ELNSN_7ScaleInE0ELSP_0EEEEEENS4_6LayoutISC_NS5_IJNSA_ILi0EEEST_ST_EEEEENS5_IJNS4_10UnderscoreESW_SW_EEEEENS4_13SM90_TMA_LOADENS4_14ComposedLayoutINS4_7SwizzleILi2ELi4ELi3EEENS4_18smem_ptr_flag_bitsILi16EEENSS_INS5_IJNSA_ILi8EEESG_EEENS5_IJSG_SB_EEEEEEEvNS4_8identityESZ_S19_vS1A_EENS_8epilogue10collective18CollectiveEpilogueINS1C_23Sm100TmaWarpSpecializedILi3ELi2ELi32ELb1ELb0EEEJSH_NS5_IJNSS_ISE_SB_EENSS_ISG_SB_EEEEESI_SJ_SI_SJ_NS1C_6fusion15FusionCallbacksIS1G_NS1K_17LinearCombinationISI_fSI_fLNS_15FloatRoundStyleE2EEESH_S1J_JEEENS4_5SM1004TMEM4LOAD26SM100_TMEM_LOAD_32dp32b32xESZ_S19_NS4_39AutoVectorizingCopyWithAssumedAlignmentILi128EEENS4_14SM90_TMA_STOREES19_S1V_S1V_EEEvvEEEEvNT_6ParamsE)
        .other          _ZN7cutlass13device_kernelINS_4gemm6kernel13GemmUniversalIN4cute5tupleIJiiiiEEENS1_10collective13CollectiveMmaINS1_35MainloopSm100TmaUmmaWarpSpecializedILi4ELi2ELi4ENS5_IJNS4_1CILi1EEESB_SB_EEEEENS5_IJNSA_ILi128EEENSA_ILi64EEENSA_ILi32EEEEEENS_6half_tENS5_IJlSB_lEEESI_SJ_NS4_8TiledMMAINS4_8MMA_AtomIJNS4_20SM100_MMA_F16BF16_SSISI_SI_fLi128ELi64ELNS4_4UMMA5MajorE0ELSO_0ELNSN_7ScaleInE0ELSP_0EEEEEENS4_6LayoutISC_NS5_IJNSA_ILi0EEEST_ST_EEEEENS5_IJNS4_10UnderscoreESW_SW_EEEEENS4_13SM90_TMA_LOADENS4_14ComposedLayoutINS4_7SwizzleILi2ELi4ELi3EEENS4_18smem_ptr_flag_bitsILi16EEENSS_INS5_IJNSA_ILi8EEESG_EEENS5_IJSG_SB_EEEEEEEvNS4_8identityESZ_S19_vS1A_EENS_8epilogue10collective18CollectiveEpilogueINS1C_23Sm100TmaWarpSpecializedILi3ELi2ELi32ELb1ELb0EEEJSH_NS5_IJNSS_ISE_SB_EENSS_ISG_SB_EEEEESI_SJ_SI_SJ_NS1C_6fusion15FusionCallbacksIS1G_NS1K_17LinearCombinationISI_fSI_fLNS_15FloatRoundStyleE2EEESH_S1J_JEEENS4_5SM1004TMEM4LOAD26SM100_TMEM_LOAD_32dp32b32xESZ_S19_NS4_39AutoVectorizingCopyWithAssumedAlignmentILi128EEENS4_14SM90_TMA_STOREES19_S1V_S1V_EEEvvEEEEvNT_6ParamsE,@"STO_CUDA_ENTRY STV_DEFAULT"
_ZN7cutlass13device_kernelINS_4gemm6kernel13GemmUniversalIN4cute5tupleIJiiiiEEENS1_10collective13CollectiveMmaINS1_35MainloopSm100TmaUmmaWarpSpecializedILi4ELi2ELi4ENS5_IJNS4_1CILi1EEESB_SB_EEEEENS5_IJNSA_ILi128EEENSA_ILi64EEENSA_ILi32EEEEEENS_6half_tENS5_IJlSB_lEEESI_SJ_NS4_8TiledMMAINS4_8MMA_AtomIJNS4_20SM100_MMA_F16BF16_SSISI_SI_fLi128ELi64ELNS4_4UMMA5MajorE0ELSO_0ELNSN_7ScaleInE0ELSP_0EEEEEENS4_6LayoutISC_NS5_IJNSA_ILi0EEEST_ST_EEEEENS5_IJNS4_10UnderscoreESW_SW_EEEEENS4_13SM90_TMA_LOADENS4_14ComposedLayoutINS4_7SwizzleILi2ELi4ELi3EEENS4_18smem_ptr_flag_bitsILi16EEENSS_INS5_IJNSA_ILi8EEESG_EEENS5_IJSG_SB_EEEEEEEvNS4_8identityESZ_S19_vS1A_EENS_8epilogue10collective18CollectiveEpilogueINS1C_23Sm100TmaWarpSpecializedILi3ELi2ELi32ELb1ELb0EEEJSH_NS5_IJNSS_ISE_SB_EENSS_ISG_SB_EEEEESI_SJ_SI_SJ_NS1C_6fusion15FusionCallbacksIS1G_NS1K_17LinearCombinationISI_fSI_fLNS_15FloatRoundStyleE2EEESH_S1J_JEEENS4_5SM1004TMEM4LOAD26SM100_TMEM_LOAD_32dp32b32xESZ_S19_NS4_39AutoVectorizingCopyWithAssumedAlignmentILi128EEENS4_14SM90_TMA_STOREES19_S1V_S1V_EEEvvEEEEvNT_6ParamsE:
[----:B------:R-:W1:Y:S01]  /*0000*/  LDC R1, c[0x0][0x37c] ;  /* 0x0000df00ff017b82 */ /* 0x000e620000000800 */
[----:B------:R-:W2:Y:S01]  /*0010*/  S2R R93, SR_TID.X ;  /* 0x00000000005d7919 */ /* 0x000ea20000002100 */
[----:B------:R-:W3:Y:S01]  /*0020*/  LDCU.64 UR4, c[0x0][0x890] ;  /* 0x00011200ff0477ac */ /* 0x000ee20008000a00 */
[----:B------:R-:W-:Y:S02]  /*0030*/  PRMT R88, RZ, 0x7610, R88 ;  /* 0x00007610ff587816 */ /* 0x000fe40000000058 */
[----:B------:R-:W-:Y:S01]  /*0040*/  ELECT P5, URZ, PT ;  /* 0x0000000000ff782f */ /* 0x000fe200038a0000 */
[----:B------:R-:W4:Y:S01]  /*0050*/  LDCU.64 UR46, c[0x0][0x358] ;  /* 0x00006b00ff2e77ac */ /* 0x000f220008000a00 */
[----:B---3--:R-:W-:-:S04]  /*0060*/  UISETP.NE.U32.AND UP0, UPT, UR4, URZ, UPT ;  /* 0x000000ff0400728c */ /* 0x008fc8000bf05070 */
[----:B------:R-:W-:Y:S01]  /*0070*/  UISETP.NE.AND.EX UP0, UPT, UR5, URZ, UPT, UP0 ;  /* 0x000000ff0500728c */ /* 0x000fe2000bf05300 */
[----:B--2---:R-:W-:-:S05]  /*0080*/  SHF.R.U32.HI R92, RZ, 0x5, R93 ;  /* 0x00000005ff5c7819 */ /* 0x004fca000001165d */
[----:B------:R-:W2:Y:S02]  /*0090*/  SHFL.IDX PT, R0, R92, RZ, 0x1f ;  /* 0x00001fff5c007589 */ /* 0x000ea400000e0000 */
[----:B--2---:R-:W-:Y:S01]  /*00a0*/  R2UR UR8, R0 ;  /* 0x00000000000872ca */ /* 0x004fe200000e0000 */
[----:B-1--4-:R-:W-:-:S14]  /*00b0*/  BRA.U UP0, `(.L_x_0) ;  /* 0x00000001002c7547 */ /* 0x012fdc000b800000 */
[----:B------:R-:W1:Y:S02]  /*00c0*/  LDCU.64 UR6, c[0x0][0x888] ;  /* 0x00011100ff0677ac */ /* 0x000e640008000a00 */
[----:B-1----:R-:W-:-:S04]  /*00d0*/  UISETP.NE.U32.AND UP0, UPT, UR6, URZ, UPT ;  /* 0x000000ff0600728c */ /* 0x002fc8000bf05070 */
[----:B------:R-:W-:-:S09]  /*00e0*/  UISETP.NE.AND.EX UP0, UPT, UR7, URZ, UPT, UP0 ;  /* 0x000000ff0700728c */ /* 0x000fd2000bf05300 */
[----:B------:R-:W-:Y:S05]  /*00f0*/  BRA.U !UP0, `(.L_x_1) ;  /* 0x0000000108107547 */ /* 0x000fea000b800000 */
[----:B------:R-:W1:Y:S02]  /*0100*/  LDC.64 R2, c[0x0][0x888] ;  /* 0x00022200ff027b82 */ /* 0x000e640000000a00 */
[----:B-1----:R1:W5:Y:S01]  /*0110*/  LDG.E R49, desc[UR46][R2.64] ;  /* 0x0000002e02317981 */ /* 0x002362000c1e1900 */
[----:B------:R-:W-:Y:S01]  /*0120*/  HFMA2 R88, -RZ, RZ, 0, 5.9604644775390625e-08 ;  /* 0x00000001ff587431 */ /* 0x000fe200000001ff */
[----:B------:R-:W-:Y:S05]  /*0130*/  BRA `(.L_x_0) ;  /* 0x00000000000c7947 */ /* 0x000fea0003800000 */
.L_x_1:
[----:B------:R-:W1:Y:S01]  /*0140*/  LDCU UR6, c[0x0][0x880] ;  /* 0x00011000ff0677ac */ /* 0x000e620008000800 */
[----:B------:R-:W-:Y:S01]  /*0150*/  HFMA2 R88, -RZ, RZ, 0, 5.9604644775390625e-08 ;  /* 0x00000001ff587431 */ /* 0x000fe200000001ff */
[----:B-1----:R-:W-:-:S07]  /*0160*/  MOV R49, UR6 ;  /* 0x0000000600317c02 */ /* 0x002fce0008000f00 */
.L_x_0:
[----:B------:R-:W2:Y:S02]  /*0170*/  LDCU.64 UR6, c[0x0][0x8b0] ;  /* 0x00011600ff0677ac */ /* 0x000ea40008000a00 */
[----:B--2---:R-:W-:-:S04]  /*0180*/  UISETP.NE.U32.AND UP0, UPT, UR6, URZ, UPT ;  /* 0x000000ff0600728c */ /* 0x004fc8000bf05070 */
[----:B------:R-:W-:-:S09]  /*0190*/  UISETP.NE.AND.EX UP0, UPT, UR7, URZ, UPT, UP0 ;  /* 0x000000ff0700728c */ /* 0x000fd2000bf05300 */
[----:B------:R-:W-:Y:S05]  /*01a0*/  BRA.U UP0, `(.L_x_2) ;  /* 0x0000000100247547 */ /* 0x000fea000b800000 */
[----:B------:R-:W2:Y:S02]  /*01b0*/  LDCU.64 UR6, c[0x0][0x8a8] ;  /* 0x00011500ff0677ac */ /* 0x000ea40008000a00 */
[----:B--2---:R-:W-:-:S04]  /*01c0*/  UISETP.NE.U32.AND UP0, UPT, UR6, URZ, UPT ;  /* 0x000000ff0600728c */ /* 0x004fc8000bf05070 */
[----:B------:R-:W-:-:S09]  /*01d0*/  UISETP.NE.AND.EX UP0, UPT, UR7, URZ, UPT, UP0 ;  /* 0x000000ff0700728c */ /* 0x000fd2000bf05300 */
[----:B------:R-:W-:Y:S05]  /*01e0*/  BRA.U !UP0, `(.L_x_3) ;  /* 0x00000001080c7547 */ /* 0x000fea000b800000 */
[----:B-1----:R-:W1:Y:S02]  /*01f0*/  LDC.64 R2, c[0x0][0x8a8] ;  /* 0x00022a00ff027b82 */ /* 0x002e640000000a00 */
[----:B-1----:R2:W5:Y:S01]  /*0200*/  LDG.E R47, desc[UR46][R2.64] ;  /* 0x0000002e022f7981 */ /* 0x002562000c1e1900 */
[----:B------:R-:W-:Y:S05]  /*0210*/  BRA `(.L_x_2) ;  /* 0x0000000000087947 */ /* 0x000fea0003800000 */
.L_x_3:
[----:B------:R-:W2:Y:S02]  /*0220*/  LDCU UR6, c[0x0][0x8a0] ;  /* 0x00011400ff0677ac */ /* 0x000ea40008000800 */
[----:B--2---:R-:W-:Y:S02]  /*0230*/  MOV R47, UR6 ;  /* 0x00000006002f7c02 */ /* 0x004fe40008000f00 */
.L_x_2:
[----:B------:R-:W-:Y:S01]  /*0240*/  IMAD.U32 R0, RZ, RZ, UR8 ;  /* 0x00000008ff007e24 */ /* 0x000fe2000f8e00ff */
[----:B------:R-:W-:Y:S04]  /*0250*/  BSSY.RECONVERGENT B0, `(.L_x_4) ;  /* 0x000000c000007945 */ /* 0x000fe80003800200 */
[C---:B------:R-:W-:Y:S02]  /*0260*/  ISETP.NE.OR P1, PT, R0.reuse, 0x1, !P5 ;  /* 0x000000010000780c */ /* 0x040fe40006f25670 */
[----:B------:R-:W-:-:S11]  /*0270*/  ISETP.NE.OR P0, PT, R0, 0x3, !P5 ;  /* 0x000000030000780c */ /* 0x000fd60006f05670 */
[----:B------:R-:W-:Y:S05]  /*0280*/  @P1 BRA `(.L_x_5) ;  /* 0x0000000000201947 */ /* 0x000fea0003800000 */
[----:B------:R-:W3:Y:S02]  /*0290*/  LDCU.64 UR6, c[0x0][0x348] ;  /* 0x00006900ff0677ac */ /* 0x000ee40008000a00 */
[----:B---3--:R-:W-:Y:S02]  /*02a0*/  UIADD3 UR10, UP1, UPT, UR6, 0x80, URZ ;  /* 0x00000080060a7890 */ /* 0x008fe4000ff3e0ff */
[----:B------:R-:W-:Y:S02]  /*02b0*/  UIADD3 UR6, UP0, UPT, UR6, 0x180, URZ ;  /* 0x0000018006067890 */ /* 0x000fe4000ff1e0ff */
[----:B------:R-:W-:Y:S02]  /*02c0*/  UIADD3.X UR11, UPT, UPT, URZ, UR7, URZ, UP1, !UPT ;  /* 0x00000007ff0b7290 */ /* 0x000fe40008ffe4ff */
[----:B------:R-:W-:-:S07]  /*02d0*/  UIADD3.X UR7, UPT, UPT, URZ, UR7, URZ, UP0, !UPT ;  /* 0x00000007ff077290 */ /* 0x000fce00087fe4ff */
[----:B------:R3:W-:Y:S02]  /*02e0*/  UTMACCTL.PF [UR10] ;  /* 0x000000000a0079b9 */ /* 0x0007e40008040000 */
[----:B------:R3:W-:Y:S02]  /*02f0*/  UTMACCTL.PF [UR6] ;  /* 0x00000000060079b9 */ /* 0x0007e40008040000 */
[----:B---3--:R-:W-:Y:S01]  /*0300*/  NOP ;  /* 0x0000000000007918 */ /* 0x008fe20000000000 */
.L_x_5:
[----:B------:R-:W-:Y:S05]  /*0310*/  BSYNC.RECONVERGENT B0 ;  /* 0x0000000000007941 */ /* 0x000fea0003800200 */
.L_x_4:
[----:B------:R-:W-:Y:S04]  /*0320*/  BSSY.RECONVERGENT B0, `(.L_x_6) ;  /* 0x000000a000007945 */ /* 0x000fe80003800200 */
        /* <DEDUP_REMOVED lines=9> */
.L_x_7:
[----:B------:R-:W-:Y:S05]  /*03c0*/  BSYNC.RECONVERGENT B0 ;  /* 0x0000000000007941 */ /* 0x000fea0003800200 */
.L_x_6:
[----:B------:R-:W3:Y:S01]  /*03d0*/  LDCU.64 UR6, c[0x0][0x888] ;  /* 0x00011100ff0677ac */ /* 0x000ee20008000a00 */
[----:B------:R-:W-:Y:S02]  /*03e0*/  UISETP.EQ.U32.AND UP1, UPT, UR4, URZ, UPT ;  /* 0x000000ff0400728c */ /* 0x000fe4000bf22070 */
[----:B------:R-:W-:Y:S02]  /*03f0*/  UPLOP3.LUT UP2, UPT, UPT, UPT, UPT, 0x80, 0x8 ;  /* 0x000000000008789c */ /* 0x000fe40003f4f070 */
[----:B---3--:R-:W-:-:S04]  /*0400*/  UISETP.NE.U32.AND UP0, UPT, UR6, URZ, UPT ;  /* 0x000000ff0600728c */ /* 0x008fc8000bf05070 */
[----:B------:R-:W-:-:S04]  /*0410*/  UISETP.NE.AND.EX UP0, UPT, UR7, URZ, UPT, UP0 ;  /* 0x000000ff0700728c */ /* 0x000fc8000bf05300 */
[----:B------:R-:W-:-:S04]  /*0420*/  UISETP.EQ.OR.EX UP3, UPT, UR5, URZ, !UP0, UP1 ;  /* 0x000000ff0500728c */ /* 0x000fc8000c762710 */
[----:B------:R-:W-:-:S05]  /*0430*/  UP2UR UR53, UPR, URZ, 0x8 ;  /* 0x00000008ff357883 */ /* 0x000fca0008000000 */
[----:B------:R-:W-:Y:S07]  /*0440*/  BRA.U !UP3, `(.L_x_8) ;  /* 0x000000010b207547 */ /* 0x000fee000b800000 */
[----:B------:R-:W-:Y:S01]  /*0450*/  UISETP.NE.U32.AND UP2, UPT, UR4, URZ, UPT ;  /* 0x000000ff0400728c */ /* 0x000fe2000bf45070 */
[----:B-----5:R-:W-:Y:S01]  /*0460*/  FSETP.NEU.AND P0, PT, R49, RZ, PT ;  /* 0x000000ff3100720b */ /* 0x020fe20003f0d000 */
[----:B------:R-:W-:Y:S02]  /*0470*/  USEL UR4, URZ, 0xffffffff, UP0 ;  /* 0xffffffffff047887 */ /* 0x000fe40008000000 */
[----:B------:R-:W-:-:S10]  /*0480*/  UISETP.NE.AND.EX UP2, UPT, UR5, URZ, UPT, UP2 ;  /* 0x000000ff0500728c */ /* 0x000fd4000bf45320 */
[----:B------:R-:W-:Y:S01]  /*0490*/  VOTEU.ANY UP1, P0 ;  /* 0x0000000000ff7886 */ /* 0x000fe20000020100 */
[----:B------:R-:W-:-:S04]  /*04a0*/  @!UP2 USEL UR4, URZ, 0xffffffff, UP1 ;  /* 0xffffffffff04a887 */ /* 0x000fc80008800000 */
[----:B------:R-:W-:-:S04]  /*04b0*/  ULOP3.LUT UR4, UR4, 0x1, URZ, 0xc0, !UPT ;  /* 0x0000000104047892 */ /* 0x000fc8000f8ec0ff */
[----:B------:R-:W-:-:S11]  /*04c0*/  UISETP.NE.U32.AND UP2, UPT, UR4, 0x1, UPT ;  /* 0x000000010400788c */ /* 0x000fd6000bf45070 */
.L_x_8:
[----:B-12---:R-:W1:Y:S01]  /*04d0*/  SHFL.IDX PT, R2, R92, RZ, 0x1f ;  /* 0x00001fff5c027589 */ /* 0x006e6200000e0000 */
[----:B------:R-:W-:-:S04]  /*04e0*/  UISETP.NE.AND UP1, UPT, UR8, 0x2, UPT ;  /* 0x000000020800788c */ /* 0x000fc8000bf25270 */
[----:B------:R-:W-:Y:S01]  /*04f0*/  USEL UR6, URZ, 0x1, UP1 ;  /* 0x00000001ff067887 */ /* 0x000fe20008800000 */
[----:B-1----:R-:W-:-:S13]  /*0500*/  ISETP.NE.AND P0, PT, R2, RZ, PT ;  /* 0x000000ff0200720c */ /* 0x002fda0003f05270 */
[----:B------:R-:W-:Y:S05]  /*0510*/  @P0 BRA `(.L_x_9) ;  /* 0x0000000000480947 */ /* 0x000fea0003800000 */
[----:B------:R-:W1:Y:S01]  /*0520*/  S2UR UR5, SR_CgaCtaId ;  /* 0x00000000000579c3 */ /* 0x000e620000008800 */
[----:B------:R-:W-:Y:S01]  /*0530*/  UMOV UR7, 0x400 ;  /* 0x0000040000077882 */ /* 0x000fe20000000000 */
[----:B------:R-:W-:Y:S01]  /*0540*/  UMOV UR4, 0x1 ;  /* 0x0000000100047882 */ /* 0x000fe20000000000 */
[----:B------:R-:W-:Y:S01]  /*0550*/  ELECT P0, URZ, PT ;  /* 0x0000000000ff782f */ /* 0x000fe20003800000 */
[----:B------:R-:W-:-:S04]  /*0560*/  UIADD3 UR10, UPT, UPT, -UR4, 0x100000, URZ ;  /* 0x00100000040a7890 */ /* 0x000fc8000fffe1ff */
[----:B------:R-:W-:Y:S02]  /*0570*/  USHF.L.U32 UR11, UR10, 0xb, URZ ;  /* 0x0000000b0a0b7899 */ /* 0x000fe400080006ff */
[----:B------:R-:W-:Y:S02]  /*0580*/  USHF.L.U32 UR10, UR10, 0x1, URZ ;  /* 0x000000010a0a7899 */ /* 0x000fe400080006ff */
[----:B-1----:R-:W-:Y:S01]  /*0590*/  ULEA UR5, UR5, UR7, 0x18 ;  /* 0x0000000705057291 */ /* 0x002fe2000f8ec0ff */
[----:B------:R-:W1:Y:S11]  /*05a0*/  FENCE.VIEW.ASYNC.S ;  /* 0x00000000000073c6 */ /* 0x000e760000000000 */
[----:B-1----:R1:W2:Y:S01]  /*05b0*/  SYNCS.EXCH.64 URZ, [UR5], UR10 ;  /* 0x0000000a05ff75b2 */ /* 0x0022a20008000100 */
[----:B------:R1:W3:Y:S01]  /*05c0*/  SYNCS.EXCH.64 URZ, [UR5+0x20], UR10 ;  /* 0x0000200a05ff75b2 */ /* 0x0002e20008000100 */
[----:B------:R1:W4:Y:S01]  /*05d0*/  SYNCS.EXCH.64 URZ, [UR5+0x8], UR10 ;  /* 0x0000080a05ff75b2 */ /* 0x0003220008000100 */
[----:B------:R1:W1:Y:S01]  /*05e0*/  SYNCS.EXCH.64 URZ, [UR5+0x28], UR10 ;  /* 0x0000280a05ff75b2 */ /* 0x0002620008000100 */
[----:B------:R1:W1:Y:S01]  /*05f0*/  SYNCS.EXCH.64 URZ, [UR5+0x10], UR10 ;  /* 0x0000100a05ff75b2 */ /* 0x0002620008000100 */
[----:B------:R1:W1:Y:S01]  /*0600*/  SYNCS.EXCH.64 URZ, [UR5+0x30], UR10 ;  /* 0x0000300a05ff75b2 */ /* 0x0002620008000100 */
[----:B------:R1:W1:Y:S01]  /*0610*/  SYNCS.EXCH.64 URZ, [UR5+0x18], UR10 ;  /* 0x0000180a05ff75b2 */ /* 0x0002620008000100 */
[----:B------:R1:W1:Y:S01]  /*0620*/  SYNCS.EXCH.64 URZ, [UR5+0x38], UR10 ;  /* 0x0000380a05ff75b2 */ /* 0x0002620008000100 */
[----:B------:R-:W-:Y:S01]  /*0630*/  NOP ;  /* 0x0000000000007918 */ /* 0x000fe20000000000 */
.L_x_9:
[----:B------:R-:W2:Y:S01]  /*0640*/  SHFL.IDX PT, R2, R92, RZ, 0x1f ;  /* 0x00001fff5c027589 */ /* 0x000ea200000e0000 */
[----:B------:R-:W-:Y:S01]  /*0650*/  NOP ;  /* 0x0000000000007918 */ /* 0x000fe20000000000 */
[----:B--2---:R-:W-:-:S13]  /*0660*/  ISETP.NE.AND P0, PT, R2, 0x1, PT ;  /* 0x000000010200780c */ /* 0x004fda0003f05270 */
[----:B------:R-:W-:Y:S05]  /*0670*/  @P0 BRA `(.L_x_10) ;  /* 0x0000000000500947 */ /* 0x000fea0003800000 */
[----:B------:R-:W2:Y:S01]  /*0680*/  S2UR UR7, SR_CgaCtaId ;  /* 0x00000000000779c3 */ /* 0x000ea20000008800 */
[----:B------:R-:W-:Y:S01]  /*0690*/  UMOV UR9, 0x400 ;  /* 0x0000040000097882 */ /* 0x000fe20000000000 */
[----:B-1----:R-:W-:Y:S01]  /*06a0*/  UMOV UR5, 0x20 ;  /* 0x0000002000057882 */ /* 0x002fe20000000000 */
[----:B------:R-:W-:Y:S01]  /*06b0*/  UMOV UR4, 0x80 ;  /* 0x0000008000047882 */ /* 0x000fe20000000000 */
[----:B------:R-:W-:-:S04]  /*06c0*/  UIADD3 UR10, UPT, UPT, -UR5, 0x100000, URZ ;  /* 0x00100000050a7890 */ /* 0x000fc8000fffe1ff */
[----:B------:R-:W-:Y:S02]  /*06d0*/  USHF.L.U32 UR11, UR10, 0xb, URZ ;  /* 0x0000000b0a0b7899 */ /* 0x000fe400080006ff */
[----:B------:R-:W-:Y:S02]  /*06e0*/  USHF.L.U32 UR10, UR10, 0x1, URZ ;  /* 0x000000010a0a7899 */ /* 0x000fe400080006ff */
[----:B------:R-:W-:-:S04]  /*06f0*/  UIADD3 UR4, UPT, UPT, -UR4, 0x100000, URZ ;  /* 0x0010000004047890 */ /* 0x000fc8000fffe1ff */
[----:B------:R-:W-:Y:S02]  /*0700*/  USHF.L.U32 UR5, UR4, 0xb, URZ ;  /* 0x0000000b04057899 */ /* 0x000fe400080006ff */
[----:B------:R-:W-:Y:S01]  /*0710*/  USHF.L.U32 UR4, UR4, 0x1, URZ ;  /* 0x0000000104047899 */ /* 0x000fe200080006ff */
[----:B------:R-:W-:Y:S01]  /*0720*/  ELECT P0, URZ, PT ;  /* 0x0000000000ff782f */ /* 0x000fe20003800000 */
[----:B--2---:R-:W-:Y:S01]  /*0730*/  ULEA UR7, UR7, UR9, 0x18 ;  /* 0x0000000907077291 */ /* 0x004fe2000f8ec0ff */
[----:B------:R-:W1:Y:S11]  /*0740*/  FENCE.VIEW.ASYNC.S ;  /* 0x00000000000073c6 */ /* 0x000e760000000000 */
[----:B-1----:R2:W1:Y:S01]  /*0750*/  SYNCS.EXCH.64 URZ, [UR7+0x40], UR10 ;  /* 0x0000400a07ff75b2 */ /* 0x0024620008000100 */
[----:B------:R2:W1:Y:S01]  /*0760*/  SYNCS.EXCH.64 URZ, [UR7+0x58], UR4 ;  /* 0x0000580407ff75b2 */ /* 0x0004620008000100 */
[----:B------:R2:W1:Y:S01]  /*0770*/  SYNCS.EXCH.64 URZ, [UR7+0x48], UR10 ;  /* 0x0000480a07ff75b2 */ /* 0x0004620008000100 */
[----:B------:R2:W1:Y:S01]  /*0780*/  SYNCS.EXCH.64 URZ, [UR7+0x60], UR4 ;  /* 0x0000600407ff75b2 */ /* 0x0004620008000100 */
[----:B------:R2:W1:Y:S01]  /*0790*/  SYNCS.EXCH.64 URZ, [UR7+0x50], UR10 ;  /* 0x0000500a07ff75b2 */ /* 0x0004620008000100 */
[----:B------:R2:W1:Y:S02]  /*07a0*/  SYNCS.EXCH.64 URZ, [UR7+0x68], UR4 ;  /* 0x0000680407ff75b2 */ /* 0x0004640008000100 */
[----:B--2---:R-:W-:Y:S01]  /*07b0*/  NOP ;  /* 0x0000000000007918 */ /* 0x004fe20000000000 */
.L_x_10:
[----:B------:R-:W2:Y:S01]  /*07c0*/  SHFL.IDX PT, R2, R92, RZ, 0x1f ;  /* 0x00001fff5c027589 */ /* 0x000ea200000e0000 */
[----:B------:R-:W-:Y:S01]  /*07d0*/  NOP ;  /* 0x0000000000007918 */ /* 0x000fe20000000000 */
[----:B--2---:R-:W-:-:S13]  /*07e0*/  ISETP.NE.AND P0, PT, R2, 0x3, PT ;  /* 0x000000030200780c */ /* 0x004fda0003f05270 */
[----:B------:R-:W-:Y:S05]  /*07f0*/  @P0 BRA `(.L_x_11) ;  /* 0x0000000000300947 */ /* 0x000fea0003800000 */
[----:B-1----:R-:W1:Y:S01]  /*0800*/  S2UR UR5, SR_CgaCtaId ;  /* 0x00000000000579c3 */ /* 0x002e620000008800 */
        /* <DEDUP_REMOVED lines=8> */
[----:B-1----:R2:W1:Y:S01]  /*0890*/  SYNCS.EXCH.64 URZ, [UR5+0x70], UR10 ;  /* 0x0000700a05ff75b2 */ /* 0x0024620008000100 */
[----:B------:R2:W1:Y:S02]  /*08a0*/  SYNCS.EXCH.64 URZ, [UR5+0x78], UR10 ;  /* 0x0000780a05ff75b2 */ /* 0x0004640008000100 */
[----:B--2---:R-:W-:Y:S01]  /*08b0*/  NOP ;  /* 0x0000000000007918 */ /* 0x004fe20000000000 */
.L_x_11:
[----:B------:R-:W2:Y:S01]  /*08c0*/  SHFL.IDX PT, R2, R92, RZ, 0x1f ;  /* 0x00001fff5c027589 */ /* 0x000ea200000e0000 */
[----:B------:R-:W-:Y:S01]  /*08d0*/  NOP ;  /* 0x0000000000007918 */ /* 0x000fe20000000000 */
[----:B--2---:R-:W-:-:S13]  /*08e0*/  ISETP.NE.AND P0, PT, R2, 0x4, PT ;  /* 0x000000040200780c */ /* 0x004fda0003f05270 */
[----:B------:R-:W-:Y:S05]  /*08f0*/  @P0 BRA `(.L_x_12) ;  /* 0x00000000004c0947 */ /* 0x000fea0003800000 */
[----:B-1----:R-:W1:Y:S01]  /*0900*/  S2UR UR5, SR_CgaCtaId ;  /* 0x00000000000579c3 */ /* 0x002e620000008800 */
[----:B------:R-:W-:Y:S01]  /*0910*/  UMOV UR9, 0x100 ;  /* 0x0000010000097882 */ /* 0x000fe20000000000 */
[----:B------:R-:W-:Y:S01]  /*0920*/  UMOV UR7, 0x400 ;  /* 0x0000040000077882 */ /* 0x000fe20000000000 */
[----:B------:R-:W-:Y:S01]  /*0930*/  USEL UR9, UR9, 0xe0, UP2 ;  /* 0x000000e009097887 */ /* 0x000fe20009000000 */
[----:B------:R-:W-:Y:S01]  /*0940*/  UMOV UR4, 0x1 ;  /* 0x0000000100047882 */ /* 0x000fe20000000000 */
[----:B------:R-:W-:Y:S01]  /*0950*/  ELECT P0, URZ, PT ;  /* 0x0000000000ff782f */ /* 0x000fe20003800000 */
[----:B------:R-:W-:-:S04]  /*0960*/  UIADD3 UR10, UPT, UPT, -UR4, 0x100000, URZ ;  /* 0x00100000040a7890 */ /* 0x000fc8000fffe1ff */
[----:B------:R-:W-:Y:S02]  /*0970*/  USHF.L.U32 UR11, UR10, 0xb, URZ ;  /* 0x0000000b0a0b7899 */ /* 0x000fe400080006ff */
[----:B------:R-:W-:Y:S02]  /*0980*/  USHF.L.U32 UR10, UR10, 0x1, URZ ;  /* 0x000000010a0a7899 */ /* 0x000fe400080006ff */
[----:B------:R-:W-:-:S04]  /*0990*/  UIADD3 UR12, UPT, UPT, -UR9, 0x100000, URZ ;  /* 0x00100000090c7890 */ /* 0x000fc8000fffe1ff */
[----:B------:R-:W-:Y:S02]  /*09a0*/  USHF.L.U32 UR13, UR12, 0xb, URZ ;  /* 0x0000000b0c0d7899 */ /* 0x000fe400080006ff */
[----:B------:R-:W-:Y:S02]  /*09b0*/  USHF.L.U32 UR12, UR12, 0x1, URZ ;  /* 0x000000010c0c7899 */ /* 0x000fe400080006ff */
[----:B-1----:R-:W-:Y:S01]  /*09c0*/  ULEA UR5, UR5, UR7, 0x18 ;  /* 0x0000000705057291 */ /* 0x002fe2000f8ec0ff */
[----:B------:R-:W1:Y:S11]  /*09d0*/  FENCE.VIEW.ASYNC.S ;  /* 0x00000000000073c6 */ /* 0x000e760000000000 */
[----:B-1----:R2:W1:Y:S01]  /*09e0*/  SYNCS.EXCH.64 URZ, [UR5+0x80], UR10 ;  /* 0x0000800a05ff75b2 */ /* 0x0024620008000100 */
[----:B------:R2:W1:Y:S01]  /*09f0*/  SYNCS.EXCH.64 URZ, [UR5+0x90], UR12 ;  /* 0x0000900c05ff75b2 */ /* 0x0004620008000100 */
[----:B------:R2:W1:Y:S01]  /*0a00*/  SYNCS.EXCH.64 URZ, [UR5+0x88], UR10 ;  /* 0x0000880a05ff75b2 */ /* 0x0004620008000100 */
[----:B------:R2:W1:Y:S02]  /*0a10*/  SYNCS.EXCH.64 URZ, [UR5+0x98], UR12 ;  /* 0x0000980c05ff75b2 */ /* 0x0004640008000100 */
[----:B--2---:R-:W-:Y:S01]  /*0a20*/  NOP ;  /* 0x0000000000007918 */ /* 0x004fe20000000000 */
.L_x_12:
        /* <DEDUP_REMOVED lines=22> */
[----:B------:R2:W1:Y:S01]  /*0b90*/  SYNCS.EXCH.64 URZ, [UR7+0xd0], UR4 ;  /* 0x0000d00407ff75b2 */ /* 0x0004620008000100 */
[----:B------:R2:W1:Y:S01]  /*0ba0*/  SYNCS.EXCH.64 URZ, [UR7+0xb8], UR10 ;  /* 0x0000b80a07ff75b2 */ /* 0x0004620008000100 */
[----:B------:R2:W1:Y:S02]  /*0bb0*/  SYNCS.EXCH.64 URZ, [UR7+0xd8], UR4 ;  /* 0x0000d80407ff75b2 */ /* 0x0004640008000100 */
[----:B--2---:R-:W-:Y:S01]  /*0bc0*/  NOP ;  /* 0x0000000000007918 */ /* 0x004fe20000000000 */
.L_x_13:
        /* <DEDUP_REMOVED lines=18> */
.L_x_14:
[----:B-1----:R-:W1:Y:S01]  /*0cf0*/  S2UR UR5, SR_CTAID.X ;  /* 0x00000000000579c3 */ /* 0x002e620000002500 */
[----:B------:R-:W-:-:S05]  /*0d00*/  CS2R.32 R87, SR_CgaSize ;  /* 0x0000000000577805 */ /* 0x000fca0000008a00 */
[----:B------:R-:W-:-:S05]  /*0d10*/  IMAD R87, R87, -0xa0, RZ ;  /* 0xffffff6057577824 */ /* 0x000fca00078e02ff */
[----:B------:R-:W-:-:S14]  /*0d20*/  R2UR UR9, R87 ;  /* 0x00000000570972ca */ /* 0x000fdc00000e0000 */
[----:B------:R-:W2:Y:S01]  /*0d30*/  LDCU UR9, c[0x0][UR9+0x2b0] ;  /* 0x00005600090977ac */ /* 0x000ea20008000800 */
[----:B------:R-:W-:Y:S01]  /*0d40*/  NOP ;  /* 0x0000000000007918 */ /* 0x000fe20000000000 */
[----:B------:R-:W-:-:S05]  /*0d50*/  CS2R.32 R87, SR_CgaSize ;  /* 0x0000000000577805 */ /* 0x000fca0000008a00 */
[----:B------:R-:W-:-:S05]  /*0d60*/  IMAD R87, R87, -0xa0, RZ ;  /* 0xffffff6057577824 */ /* 0x000fca00078e02ff */
[----:B------:R-:W-:-:S14]  /*0d70*/  R2UR UR7, R87 ;  /* 0x00000000570772ca */ /* 0x000fdc00000e0000 */
[----:B------:R-:W3:Y:S01]  /*0d80*/  LDCU UR7, c[0x0][UR7+0x2b4] ;  /* 0x00005680070777ac */ /* 0x000ee20008000800 */
[----:B------:R-:W4:Y:S08]  /*0d90*/  S2UR UR4, SR_CTAID.Y ;  /* 0x00000000000479c3 */ /* 0x000f300000002600 */
[----:B------:R-:W3:Y:S01]  /*0da0*/  LDC R10, c[0x0][0xb24] ;  /* 0x0002c900ff0a7b82 */ /* 0x000ee20000000800 */
[----:B-1----:R-:W-:-:S02]  /*0db0*/  I2FP.F32.U32 R87, UR5 ;  /* 0x0000000500577c45 */ /* 0x002fc40008201000 */
[----:B------:R-:W-:-:S05]  /*0dc0*/  CS2R.32 R3, SR_CgaSize ;  /* 0x0000000000037805 */ /* 0x000fca0000008a00 */
[----:B------:R-:W-:-:S06]  /*0dd0*/  IMAD R3, R3, -0xa0, RZ ;  /* 0xffffff6003037824 */ /* 0x000fcc00078e02ff */
[----:B------:R-:W1:Y:S01]  /*0de0*/  LDC R3, c[0x0][R3+0x2a0] ;  /* 0x0000a80003037b82 */ /* 0x000e620000000800 */
[----:B------:R-:W-:Y:S01]  /*0df0*/  MOV R15, UR5 ;  /* 0x00000005000f7c02 */ /* 0x000fe20008000f00 */
[----:B--2---:R-:W-:Y:S01]  /*0e00*/  FMUL R87, R87, UR9 ;  /* 0x0000000957577c20 */ /* 0x004fe20008400000 */
[----:B----4-:R-:W-:Y:S02]  /*0e10*/  I2FP.F32.U32 R86, UR4 ;  /* 0x0000000400567c45 */ /* 0x010fe40008201000 */
[----:B------:R-:W-:-:S05]  /*0e20*/  CS2R.32 R2, SR_CgaSize ;  /* 0x0000000000027805 */ /* 0x000fca0000008a00 */
[----:B------:R-:W-:-:S06]  /*0e30*/  IMAD R2, R2, -0xa0, RZ ;  /* 0xffffff6002027824 */ /* 0x000fcc00078e02ff */
[----:B------:R-:W2:Y:S01]  /*0e40*/  LDC R2, c[0x0][R2+0x2a4] ;  /* 0x0000a90002027b82 */ /* 0x000ea20000000800 */
[----:B------:R-:W-:Y:S01]  /*0e50*/  MOV R14, UR4 ;  /* 0x00000004000e7c02 */ /* 0x000fe20008000f00 */
[----:B------:R-:W4:Y:S01]  /*0e60*/  F2I.U32.TRUNC.NTZ R87, R87 ;  /* 0x0000005700577305 */ /* 0x000f22000020f000 */
[----:B---3--:R-:W-:-:S05]  /*0e70*/  FMUL R86, R86, UR7 ;  /* 0x0000000756567c20 */ /* 0x008fca0008400000 */
[----:B------:R-:W-:Y:S01]  /*0e80*/  BAR.SYNC.DEFER_BLOCKING 0x0 ;  /* 0x0000000000007b1d */ /* 0x000fe20000010000 */
[----:B------:R-:W-:-:S05]  /*0e90*/  ISETP.GE.AND P0, PT, R10, 0x1, PT ;  /* 0x000000010a00780c */ /* 0x000fca0003f06270 */
[----:B------:R-:W3:Y:S02]  /*0ea0*/  F2I.U32.TRUNC.NTZ R86, R86 ;  /* 0x0000005600567305 */ /* 0x000ee4000020f000 */
[----:B------:R-:W2:Y:S01]  /*0eb0*/  S2UR UR36, SR_CTAID.Z ;  /* 0x00000000002479c3 */ /* 0x000ea20000002700 */
[----:B----4-:R-:W-:-:S05]  /*0ec0*/  IADD3 R87, PT, PT, -R87, RZ, RZ ;  /* 0x000000ff57577210 */ /* 0x010fca0007ffe1ff */
[----:B-1----:R-:W-:Y:S01]  /*0ed0*/  IMAD R87, R3, R87, UR5 ;  /* 0x0000000503577e24 */ /* 0x002fe2000f8e0257 */
[----:B---3--:R-:W-:-:S05]  /*0ee0*/  IADD3 R86, PT, PT, -R86, RZ, RZ ;  /* 0x000000ff56567210 */ /* 0x008fca0007ffe1ff */
[----:B--2---:R-:W-:Y:S01]  /*0ef0*/  IMAD R86, R2, R86, UR4 ;  /* 0x0000000402567e24 */ /* 0x004fe2000f8e0256 */
[----:B------:R-:W-:Y:S06]  /*0f00*/  @!P0 BRA `(.L_x_15) ;  /* 0x0000000000b88947 */ /* 0x000fec0003800000 */
[----:B------:R-:W1:Y:S01]  /*0f10*/  LDC.64 R4, c[0x0][0xb18] ;  /* 0x0002c600ff047b82 */ /* 0x000e620000000a00 */
[----:B------:R-:W-:-:S07]  /*0f20*/  ISETP.NE.AND P0, PT, R10, 0x1, PT ;  /* 0x000000010a00780c */ /* 0x000fce0003f05270 */
[----:B------:R-:W2:Y:S08]  /*0f30*/  LDC R9, c[0x0][0xb0c] ;  /* 0x0002c300ff097b82 */ /* 0x000eb00000000800 */
[----:B------:R-:W3:Y:S08]  /*0f40*/  LDC R12, c[0x0][0x370] ;  /* 0x0000dc00ff0c7b82 */ /* 0x000ef00000000800 */
[----:B------:R-:W4:Y:S01]  /*0f50*/  LDC R11, c[0x0][0x374] ;  /* 0x0000dd00ff0b7b82 */ /* 0x000f220000000800 */
[----:B-1----:R-:W-:-:S07]  /*0f60*/  ISETP.NE.AND P1, PT, R4, 0x1, PT ;  /* 0x000000010400780c */ /* 0x002fce0003f25270 */
[----:B------:R-:W3:Y:S01]  /*0f70*/  LDC.64 R6, c[0x0][0xb10] ;  /* 0x0002c400ff067b82 */ /* 0x000ee20000000a00 */
[----:B--2---:R-:W-:-:S07]  /*0f80*/  ISETP.NE.AND P2, PT, R9, 0x1, PT ;  /* 0x000000010900780c */ /* 0x004fce0003f45270 */
[----:B------:R-:W1:Y:S08]  /*0f90*/  LDC R8, c[0x0][0xb20] ;  /* 0x0002c800ff087b82 */ /* 0x000e700000000800 */
[----:B------:R-:W2:Y:S01]  /*0fa0*/  LDC.64 R2, c[0x0][0xb28] ;  /* 0x0002ca00ff027b82 */ /* 0x000ea20000000a00 */
[----:B----4-:R-:W-:-:S04]  /*0fb0*/  IMAD.HI.U32 R13, R11, R5, RZ ;  /* 0x000000050b0d7227 */ /* 0x010fc800078e00ff */
[----:B------:R-:W-:-:S04]  /*0fc0*/  IMAD.HI.U32 R5, R14, R5, RZ ;  /* 0x000000050e057227 */ /* 0x000fc800078e00ff */
[----:B---3--:R-:W-:-:S05]  /*0fd0*/  IMAD.HI.U32 R16, R12, R6, RZ ;  /* 0x000000060c107227 */ /* 0x008fca00078e00ff */
[-C--:B------:R-:W-:Y:S01]  /*0fe0*/  @P2 SHF.R.U32.HI R12, RZ, R7.reuse, R16 ;  /* 0x00000007ff0c2219 */ /* 0x080fe20000011610 */
[----:B------:R-:W-:Y:S01]  /*0ff0*/  IMAD.HI.U32 R16, R15, R6, RZ ;  /* 0x000000060f107227 */ /* 0x000fe200078e00ff */
[-C--:B-1----:R-:W-:Y:S02]  /*1000*/  @P1 SHF.R.U32.HI R11, RZ, R8.reuse, R13 ;  /* 0x00000008ff0b1219 */ /* 0x082fe4000001160d */
[----:B------:R-:W-:Y:S02]  /*1010*/  SHF.R.U32.HI R5, RZ, R8, R5 ;  /* 0x00000008ff057219 */ /* 0x000fe40000011605 */
[----:B------:R-:W-:Y:S02]  /*1020*/  SHF.R.U32.HI R16, RZ, R7, R16 ;  /* 0x00000007ff107219 */ /* 0x000fe40000011610 */
[----:B------:R-:W-:Y:S01]  /*1030*/  SEL R5, R14, R5, !P1 ;  /* 0x000000050e057207 */ /* 0x000fe20004800000 */
[----:B--2---:R-:W-:Y:S01]  /*1040*/  IMAD.HI.U32 R13, R11, R2, RZ ;  /* 0x000000020b0d7227 */ /* 0x004fe200078e00ff */
[----:B------:R-:W-:-:S03]  /*1050*/  SEL R16, R15, R16, !P2 ;  /* 0x000000100f107207 */ /* 0x000fc60005000000 */
[----:B------:R-:W-:Y:S01]  /*1060*/  IMAD.HI.U32 R6, R12, R2, RZ ;  /* 0x000000020c067227 */ /* 0x000fe200078e00ff */
[----:B------:R-:W-:-:S04]  /*1070*/  @P0 SHF.R.U32.HI R11, RZ, R3, R13 ;  /* 0x00000003ff0b0219 */ /* 0x000fc8000001160d */
[----:B------:R-:W-:Y:S01]  /*1080*/  @P0 SHF.R.U32.HI R12, RZ, R3, R6 ;  /* 0x00000003ff0c0219 */ /* 0x000fe20000011606 */
[----:B------:R-:W-:-:S04]  /*1090*/  IMAD R11, R11, R10, RZ ;  /* 0x0000000a0b0b7224 */ /* 0x000fc800078e02ff */
[----:B------:R-:W-:Y:S01]  /*10a0*/  IMAD R6, R12, R10, RZ ;  /* 0x0000000a0c067224 */ /* 0x000fe200078e02ff */
[----:B------:R-:W-:-:S04]  /*10b0*/  ISETP.GE.AND P1, PT, R5, R11, PT ;  /* 0x0000000b0500720c */ /* 0x000fc80003f26270 */
[----:B------:R-:W-:Y:S01]  /*10c0*/  ISETP.GE.OR P1, PT, R16, R6, P1 ;  /* 0x000000061000720c */ /* 0x000fe20000f26670 */
[----:B------:R-:W-:-:S05]  /*10d0*/  IMAD.HI.U32 R6, R5, R2, RZ ;  /* 0x0000000205067227 */ /* 0x000fca00078e00ff */
[----:B------:R-:W-:-:S04]  /*10e0*/  SHF.R.U32.HI R6, RZ, R3, R6 ;  /* 0x00000003ff067219 */ /* 0x000fc80000011606 */
[----:B------:R-:W-:-:S03]  /*10f0*/  SEL R6, R5, R6, !P0 ;  /* 0x0000000605067207 */ /* 0x000fc60004000000 */
[----:B------:R-:W-:Y:S01]  /*1100*/  @!P1 IMAD.HI.U32 R7, R16, R2, RZ ;  /* 0x0000000210079227 */ /* 0x000fe200078e00ff */
[----:B------:R-:W-:-:S04]  /*1110*/  IADD3 R2, PT, PT, -R6, RZ, RZ ;  /* 0x000000ff06027210 */ /* 0x000fc80007ffe1ff */
[----:B------:R-:W-:Y:S01]  /*1120*/  @!P1 SHF.R.U32.HI R3, RZ, R3, R7 ;  /* 0x00000003ff039219 */ /* 0x000fe20000011607 */
[----:B------:R-:W-:Y:S01]  /*1130*/  IMAD R2, R10, R2, R5 ;  /* 0x000000020a027224 */ /* 0x000fe200078e0205 */
[----:B------:R-:W-:Y:S02]  /*1140*/  IADD3 R7, PT, PT, -R5, RZ, RZ ;  /* 0x000000ff05077210 */ /* 0x000fe40007ffe1ff */
[----:B------:R-:W-:-:S03]  /*1150*/  @!P1 SEL R3, R16, R3, !P0 ;  /* 0x0000000310039207 */ /* 0x000fc60004000000 */
[----:B------:R-:W-:Y:S02]  /*1160*/  IMAD R7, R4, R7, R14 ;  /* 0x0000000704077224 */ /* 0x000fe400078e020e */
[--C-:B------:R-:W-:Y:S02]  /*1170*/  @!P1 IMAD.IADD R6, R6, 0x1, -R3.reuse ;  /* 0x0000000106069824 */ /* 0x100fe400078e0a03 */
[----:B------:R-:W-:Y:S01]  /*1180*/  @!P1 IMAD R3, R2, R12, R3 ;  /* 0x0000000c02039224 */ /* 0x000fe200078e0203 */
[----:B------:R-:W-:Y:S01]  /*1190*/  IADD3 R2, PT, PT, -R16, RZ, RZ ;  /* 0x000000ff10027210 */ /* 0x000fe20007ffe1ff */
[----:B------:R-:W-:Y:S02]  /*11a0*/  @!P1 IMAD R5, R6, R10, R16 ;  /* 0x0000000a06059224 */ /* 0x000fe400078e0210 */
[----:B------:R-:W-:Y:S02]  /*11b0*/  @!P1 IMAD.MOV.U32 R16, RZ, RZ, R3 ;  /* 0x000000ffff109224 */ /* 0x000fe400078e0003 */
[----:B------:R-:W-:-:S02]  /*11c0*/  IMAD R2, R9, R2, R15 ;  /* 0x0000000209027224 */ /* 0x000fc400078e020f */
[----:B------:R-:W-:Y:S02]  /*11d0*/  IMAD R14, R5, R4, R7 ;  /* 0x00000004050e7224 */ /* 0x000fe400078e0207 */
[----:B------:R-:W-:Y:S02]  /*11e0*/  IMAD R15, R16, R9, R2 ;  /* 0x00000009100f7224 */ /* 0x000fe400078e0202 */
.L_x_15:
[----:B------:R-:W1:Y:S01]  /*11f0*/  LDCU UR4, c[0x0][0xb30] ;  /* 0x00016600ff0477ac */ /* 0x000e620008000800 */
[----:B------:R-:W2:Y:S08]  /*1200*/  S2UR UR37, SR_CgaCtaId ;  /* 0x00000000002579c3 */ /* 0x000eb00000008800 */
[----:B------:R-:W3:Y:S01]  /*1210*/  LDC R40, c[0x0][0xb24] ;  /* 0x0002c900ff287b82 */ /* 0x000ee20000000800 */
[----:B-1----:R-:W-:-:S09]  /*1220*/  UISETP.NE.AND UP1, UPT, UR4, 0x1, UPT ;  /* 0x000000010400788c */ /* 0x002fd2000bf25270 */
[----:B--2---:R-:W-:Y:S05]  /*1230*/  BRA.U UP1, `(.L_x_16) ;  /* 0x0000000101407547 */ /* 0x004fea000b800000 */
[----:B------:R-:W1:Y:S08]  /*1240*/  LDC.64 R4, c[0x0][0xb10] ;  /* 0x0002c400ff047b82 */ /* 0x000e700000000a00 */
[----:B------:R-:W2:Y:S08]  /*1250*/  LDC.64 R2, c[0x0][0xb18] ;  /* 0x0002c600ff027b82 */ /* 0x000eb00000000a00 */
[----:B------:R-:W4:Y:S08]  /*1260*/  LDC R6, c[0x0][0xb20] ;  /* 0x0002c800ff067b82 */ /* 0x000f300000000800 */
[----:B------:R-:W3:Y:S01]  /*1270*/  LDC R7, c[0x0][0xb0c] ;  /* 0x0002c300ff077b82 */ /* 0x000ee20000000800 */
[----:B-1----:R-:W-:-:S05]  /*1280*/  IMAD.HI.U32 R4, R15, R4, RZ ;  /* 0x000000040f047227 */ /* 0x002fca00078e00ff */
[----:B------:R-:W-:Y:S01]  /*1290*/  SHF.R.U32.HI R4, RZ, R5, R4 ;  /* 0x00000005ff047219 */ /* 0x000fe20000011604 */
[----:B--2---:R-:W-:Y:S01]  /*12a0*/  IMAD.HI.U32 R3, R14, R3, RZ ;  /* 0x000000030e037227 */ /* 0x004fe200078e00ff */
[----:B------:R-:W-:-:S04]  /*12b0*/  ISETP.NE.AND P0, PT, R2, 0x1, PT ;  /* 0x000000010200780c */ /* 0x000fc80003f05270 */
[----:B----4-:R-:W-:-:S04]  /*12c0*/  SHF.R.U32.HI R3, RZ, R6, R3 ;  /* 0x00000006ff037219 */ /* 0x010fc80000011603 */
[----:B------:R-:W-:Y:S02]  /*12d0*/  SEL R3, R14, R3, !P0 ;  /* 0x000000030e037207 */ /* 0x000fe40004000000 */
[----:B---3--:R-:W-:-:S04]  /*12e0*/  ISETP.NE.AND P1, PT, R7, 0x1, PT ;  /* 0x000000010700780c */ /* 0x008fc80003f25270 */
[----:B------:R-:W-:-:S05]  /*12f0*/  SEL R4, R15, R4, !P1 ;  /* 0x000000040f047207 */ /* 0x000fca0004800000 */
[----:B------:R-:W-:Y:S02]  /*1300*/  IMAD.IADD R5, R3, 0x1, -R4 ;  /* 0x0000000103057824 */ /* 0x000fe400078e0a04 */
[----:B------:R-:W-:Y:S02]  /*1310*/  IMAD.IADD R3, R4, 0x1, -R3 ;  /* 0x0000000104037824 */ /* 0x000fe400078e0a03 */
[----:B------:R-:W-:Y:S02]  /*1320*/  IMAD R15, R5, R7, R15 ;  /* 0x00000007050f7224 */ /* 0x000fe400078e020f */
[----:B------:R-:W-:-:S07]  /*1330*/  IMAD R14, R3, R2, R14 ;  /* 0x00000002030e7224 */ /* 0x000fce00078e020e */
.L_x_16:
[----:B------:R-:W-:Y:S01]  /*1340*/  BAR.SYNC.DEFER_BLOCKING 0x0 ;  /* 0x0000000000007b1d */ /* 0x000fe20000010000 */
[----:B------:R-:W-:Y:S01]  /*1350*/  UISETP.NE.AND UP1, UPT, UR8, 0x2, UPT ;  /* 0x000000020800788c */ /* 0x000fe2000bf25270 */
[----:B------:R-:W-:Y:S02]  /*1360*/  ISETP.NE.OR P5, PT, R0, 0x2, !P5 ;  /* 0x000000020000780c */ /* 0x000fe40006fa5670 */
[----:B------:R-:W-:-:S06]  /*1370*/  LOP3.LUT R2, R93, 0x1f, RZ, 0xc0, !PT ;  /* 0x0000001f5d027812 */ /* 0x000fcc00078ec0ff */
[----:B------:R-:W-:Y:S05]  /*1380*/  BRA.U UP1, `(.L_x_17) ;  /* 0x00000011015c7547 */ /* 0x000fea000b800000 */
[----:B------:R-:W1:Y:S01]  /*1390*/  LDCU UR13, c[0x0][0x38c] ;  /* 0x00007180ff0d77ac */ /* 0x000e620008000800 */
[----:B------:R-:W2:Y:S01]  /*13a0*/  LDC R8, c[0x0][0x370] ;  /* 0x0000dc00ff087b82 */ /* 0x000ea20000000800 */
[----:B------:R-:W-:Y:S01]  /*13b0*/  PLOP3.LUT P1, PT, PT, PT, UP2, 0x80, 0x8 ;  /* 0x000000000008781c */ /* 0x000fe20003f2f028 */
[----:B------:R-:W-:Y:S01]  /*13c0*/  IMAD.MOV.U32 R17, RZ, RZ, 0x1 ;  /* 0x00000001ff117424 */ /* 0x000fe200078e00ff */
[----:B------:R-:W-:Y:S01]  /*13d0*/  ISETP.EQ.OR P4, PT, R2, RZ, P5 ;  /* 0x000000ff0200720c */ /* 0x000fe20002f82670 */
[----:B------:R-:W-:Y:S01]  /*13e0*/  IMAD.MOV.U32 R16, RZ, RZ, RZ ;  /* 0x000000ffff107224 */ /* 0x000fe200078e00ff */
[----:B------:R-:W-:Y:S02]  /*13f0*/  PLOP3.LUT P1, PT, P1, PT, PT, 0x8, 0x80 ;  /* 0x000000000080781c */ /* 0x000fe40000f2e170 */
[----:B------:R-:W-:Y:S01]  /*1400*/  CS2R R12, SRZ ;  /* 0x00000000000c7805 */ /* 0x000fe2000001ff00 */
[----:B------:R-:W-:Y:S01]  /*1410*/  IMAD.MOV.U32 R11, RZ, RZ, 0x1 ;  /* 0x00000001ff0b7424 */ /* 0x000fe200078e00ff */
[----:B------:R-:W4:Y:S01]  /*1420*/  LDC R0, c[0x0][0x374] ;  /* 0x0000dd00ff007b82 */ /* 0x000f220000000800 */
[----:B------:R-:W2:Y:S01]  /*1430*/  LDCU.64 UR22, c[0x0][0x348] ;  /* 0x00006900ff1677ac */ /* 0x000ea20008000a00 */
[----:B------:R-:W-:Y:S01]  /*1440*/  UMOV UR6, URZ ;  /* 0x000000ff00067c82 */ /* 0x000fe20008000000 */
[----:B-1----:R-:W-:-:S04]  /*1450*/  UIADD3 UR5, UPT, UPT, UR13, 0x1f, URZ ;  /* 0x0000001f0d057890 */ /* 0x002fc8000fffe0ff */
[----:B------:R-:W-:-:S04]  /*1460*/  USHF.R.S32.HI UR4, URZ, 0x1f, UR5 ;  /* 0x0000001fff047899 */ /* 0x000fc80008011405 */
[----:B------:R-:W-:-:S04]  /*1470*/  ULEA.HI UR4, UR4, UR5, URZ, 0x5 ;  /* 0x0000000504047291 */ /* 0x000fc8000f8f28ff */
[----:B------:R-:W-:Y:S02]  /*1480*/  USHF.R.S32.HI UR15, URZ, 0x5, UR4 ;  /* 0x00000005ff0f7899 */ /* 0x000fe40008011404 */
[----:B------:R-:W-:Y:S02]  /*1490*/  UIADD3 UR4, UPT, UPT, UR13, -0x1, URZ ;  /* 0xffffffff0d047890 */ /* 0x000fe4000fffe0ff */
[----:B------:R-:W-:Y:S02]  /*14a0*/  UISETP.LT.U32.AND UP0, UPT, UR15, 0x4, UPT ;  /* 0x000000040f00788c */ /* 0x000fe4000bf01070 */
[----:B------:R-:W-:Y:S02]  /*14b0*/  UISETP.GE.U32.AND UP1, UPT, UR4, -0x3f, UPT ;  /* 0xffffffc10400788c */ /* 0x000fe4000bf26070 */
[----:B------:R-:W-:Y:S02]  /*14c0*/  USEL UR14, UR15, 0x4, UP0 ;  /* 0x000000040f0e7887 */ /* 0x000fe40008000000 */
[----:B------:R-:W-:-:S02]  /*14d0*/  UIADD3 UR13, UPT, UPT, UR13, 0x3e, URZ ;  /* 0x0000003e0d0d7890 */ /* 0x000fc4000fffe0ff */
[----:B------:R-:W-:Y:S02]  /*14e0*/  UIADD3 UR5, UPT, UPT, UR14, -0x1, URZ ;  /* 0xffffffff0e057890 */ /* 0x000fe4000fffe0ff */
[----:B------:R-:W-:-:S03]  /*14f0*/  UIADD3 UR7, UPT, UPT, UR15, -UR14, URZ ;  /* 0x8000000e0f077290 */ /* 0x000fc6000fffe0ff */
[----:B------:R-:W-:-:S04]  /*1500*/  @UP1 UIADD3 UR5, UPT, UPT, UR14, URZ, URZ ;  /* 0x000000ff0e051290 */ /* 0x000fc8000fffe0ff */
[----:B--2---:R-:W-:-:S12]  /*1510*/  UIADD3 UR5, UPT, UPT, UR5, 0x1, URZ ;  /* 0x0000000105057890 */ /* 0x004fd8000fffe0ff */
.L_x_35:
[----:B------:R-:W-:Y:S01]  /*1520*/  UISETP.NE.AND UP0, UPT, UR37, URZ, UPT ;  /* 0x000000ff2500728c */ /* 0x000fe2000bf05270 */
[----:B------:R-:W1:Y:S08]  /*1530*/  S2UR UR37, SR_CgaCtaId ;  /* 0x00000000002579c3 */ /* 0x000e700000008800 */
[----:B------:R-:W-:Y:S05]  /*1540*/  BRA.U UP0, `(.L_x_18) ;  /* 0x0000000100347547 */ /* 0x000fea000b800000 */
[----:B------:R-:W2:Y:S01]  /*1550*/  S2R R2, SR_CgaCtaId ;  /* 0x0000000000027919 */ /* 0x000ea20000008800 */
[----:B------:R-:W-:-:S04]  /*1560*/  MOV R3, 0x400 ;  /* 0x0000040000037802 */ /* 0x000fc80000000f00 */
[----:B--2---:R-:W-:Y:S02]  /*1570*/  LEA R2, R2, R3, 0x18 ;  /* 0x0000000302027211 */ /* 0x004fe400078ec0ff */
[----:B------:R-:W-:-:S03]  /*1580*/  SHF.L.U32 R3, R11, 0x1f, RZ ;  /* 0x0000001f0b037819 */ /* 0x000fc600000006ff */
[----:B------:R-:W-:-:S04]  /*1590*/  IMAD R2, R12, 0x8, R2 ;  /* 0x000000080c027824 */ /* 0x000fc800078e0202 */
[----:B------:R-:W2:Y:S02]  /*15a0*/  SYNCS.PHASECHK.TRANS64.TRYWAIT P0, [R2+URZ+0xf0], R3 ;  /* 0x0000f003020075a7 */ /* 0x000ea400080011ff */
[----:B--2---:R-:W-:Y:S05]  /*15b0*/  @!P0 BRA `(.L_x_19) ;  /* 0x0000005c00748947 */ /* 0x004fea0003800000 */
.L_x_115:
[----:B------:R-:W-:Y:S01]  /*15c0*/  VIADD R12, R12, 0x1 ;  /* 0x000000010c0c7836 */ /* 0x000fe20000000000 */
[----:B------:R2:W-:Y:S04]  /*15d0*/  SYNCS.ARRIVE.TRANS64.A1T0 RZ, [R2+URZ+0xe0], RZ ;  /* 0x0000e0ff02ff79a7 */ /* 0x0005e800081000ff */
[----:B------:R-:W-:-:S04]  /*15e0*/  ISETP.NE.AND P0, PT, R12, 0x2, PT ;  /* 0x000000020c00780c */ /* 0x000fc80003f05270 */
[----:B------:R-:W-:Y:S02]  /*15f0*/  SEL R12, R12, RZ, P0 ;  /* 0x000000ff0c0c7207 */ /* 0x000fe40000000000 */
[----:B--2---:R-:W-:-:S04]  /*1600*/  SEL R2, RZ, 0x1, P0 ;  /* 0x00000001ff027807 */ /* 0x004fc80000000000 */
[----:B------:R-:W-:-:S07]  /*1610*/  LOP3.LUT R11, R11, R2, RZ, 0x3c, !PT ;  /* 0x000000020b0b7212 */ /* 0x000fce00078e3cff */
.L_x_18:
[----:B------:R-:W-:Y:S01]  /*1620*/  UMOV UR4, 0x400 ;  /* 0x0000040000047882 */ /* 0x000fe20000000000 */
[----:B------:R-:W-:Y:S01]  /*1630*/  SHF.L.U32 R2, R17, 0x1f, RZ ;  /* 0x0000001f11027819 */ /* 0x000fe200000006ff */
[----:B-1----:R-:W-:Y:S01]  /*1640*/  ULEA UR4, UR37, UR4, 0x18 ;  /* 0x0000000425047291 */ /* 0x002fe2000f8ec0ff */
[----:B------:R-:W-:Y:S01]  /*1650*/  R2UR UR35, R15 ;  /* 0x000000000f2372ca */ /* 0x000fe200000e0000 */
[----:B------:R-:W-:Y:S01]  /*1660*/  UISETP.GE.U32.AND UP0, UPT, UR13, 0x3f, UPT ;  /* 0x0000003f0d00788c */ /* 0x000fe2000bf06070 */
[----:B------:R-:W-:Y:S01]  /*1670*/  R2UR UR11, R14 ;  /* 0x000000000e0b72ca */ /* 0x000fe200000e0000 */
[----:B------:R-:W-:Y:S01]  /*1680*/  ULEA UR8, UR6, UR4, 0x3 ;  /* 0x0000000406087291 */ /* 0x000fe2000f8e18ff */
[----:B------:R-:W-:-:S08]  /*1690*/  UMOV UR24, URZ ;  /* 0x000000ff00187c82 */ /* 0x000fd00008000000 */
[----:B------:R1:W2:Y:S01]  /*16a0*/  SYNCS.PHASECHK.TRANS64.TRYWAIT P0, [UR8+0x20], R2 ;  /* 0x00002002ff0075a7 */ /* 0x0002a20008001108 */
[----:B------:R-:W-:Y:S02]  /*16b0*/  USHF.L.U32 UR35, UR35, 0x7, URZ ;  /* 0x0000000723237899 */ /* 0x000fe400080006ff */
[----:B------:R-:W-:Y:S01]  /*16c0*/  USHF.L.U32 UR11, UR11, 0x6, URZ ;  /* 0x000000060b0b7899 */ /* 0x000fe200080006ff */
[----:B------:R-:W-:Y:S11]  /*16d0*/  BRA.U !UP0, `(.L_x_20) ;  /* 0x0000000108a87547 */ /* 0x000ff6000b800000 */
[----:B------:R-:W-:Y:S01]  /*16e0*/  UMOV UR16, URZ ;  /* 0x000000ff00107c82 */ /* 0x000fe20008000000 */
[----:B------:R-:W-:-:S05]  /*16f0*/  UMOV UR17, UR6 ;  /* 0x0000000600117c82 */ /* 0x000fca0008000000 */
.L_x_25:
[----:B-1----:R-:W-:Y:S01]  /*1700*/  ULEA UR33, UR17, UR4, 0x3 ;  /* 0x0000000411217291 */ /* 0x002fe2000f8e18ff */
[----:B--2---:R-:W-:Y:S01]  /*1710*/  @!P5 MOV R3, 0x3000 ;  /* 0x000030000003d802 */ /* 0x004fe20000000f00 */
[----:B--2---:R-:W-:Y:S10]  /*1720*/  @P0 BRA `(.L_x_21) ;  /* 0x00000000000c0947 */ /* 0x004ff40003800000 */
[----:B------:R-:W-:-:S04]  /*1730*/  SHF.L.U32 R4, R17, 0x1f, RZ ;  /* 0x0000001f11047819 */ /* 0x000fc800000006ff */
[----:B------:R-:W2:Y:S02]  /*1740*/  SYNCS.PHASECHK.TRANS64.TRYWAIT P0, [UR33+0x20], R4 ;  /* 0x00002004ff0075a7 */ /* 0x000ea40008001121 */
[----:B--2---:R-:W-:Y:S05]  /*1750*/  @!P0 BRA `(.L_x_22) ;  /* 0x0000005c00208947 */ /* 0x004fea0003800000 */
.L_x_21:
[----:B------:R2:W-:Y:S01]  /*1760*/  @!P5 SYNCS.ARRIVE.TRANS64 RZ, [UR33], R3 ;  /* 0x00000003ffffd9a7 */ /* 0x0005e20008000021 */
[----:B------:R-:W-:Y:S04]  /*1770*/  BSSY.RECONVERGENT B0, `(.L_x_23) ;  /* 0x0000003000007945 */ /* 0x000fe80003800200 */
[----:B------:R-:W-:Y:S05]  /*1780*/  @P4 BRA `(.L_x_24) ;  /* 0x0000000000044947 */ /* 0x000fea0003800000 */
[----:B------:R-:W-:Y:S05]  /*1790*/  BPT.TRAP 0x1 ;  /* 0x000000040000795c */ /* 0x000fea0000300000 */
.L_x_24:
[----:B------:R-:W-:Y:S05]  /*17a0*/  BSYNC.RECONVERGENT B0 ;  /* 0x0000000000007941 */ /* 0x000fea0003800200 */
.L_x_23:
[----:B------:R-:W-:Y:S02]  /*17b0*/  UIADD3 UR6, UPT, UPT, UR17, 0x1, URZ ;  /* 0x0000000111067890 */ /* 0x000fe4000fffe0ff */
[----:B------:R-:W-:Y:S02]  /*17c0*/  ULEA UR32, UR17, UR4, 0xd ;  /* 0x0000000411207291 */ /* 0x000fe4000f8e68ff */
[----:B------:R-:W-:Y:S02]  /*17d0*/  UISETP.NE.AND UP0, UPT, UR6, 0x4, UPT ;  /* 0x000000040600788c */ /* 0x000fe4000bf05270 */
[----:B------:R-:W-:Y:S02]  /*17e0*/  UIADD3 UR26, UP1, UPT, UR22, 0x80, URZ ;  /* 0x00000080161a7890 */ /* 0x000fe4000ff3e0ff */
[----:B------:R-:W-:Y:S02]  /*17f0*/  USEL UR9, URZ, 0x1, UP0 ;  /* 0x00000001ff097887 */ /* 0x000fe40008000000 */
[----:B------:R-:W-:-:S02]  /*1800*/  USEL UR6, UR6, URZ, UP0 ;  /* 0x000000ff06067287 */ /* 0x000fc40008000000 */
[----:B------:R-:W-:Y:S02]  /*1810*/  UIADD3 UR20, UP0, UPT, UR22, 0x180, URZ ;  /* 0x0000018016147890 */ /* 0x000fe4000ff1e0ff */
[----:B------:R-:W-:Y:S01]  /*1820*/  ULEA UR8, UR6, UR4, 0x3 ;  /* 0x0000000406087291 */ /* 0x000fe2000f8e18ff */
[----:B------:R-:W-:Y:S01]  /*1830*/  LOP3.LUT R17, R17, UR9, RZ, 0x3c, !PT ;  /* 0x0000000911117c12 */ /* 0x000fe2000f8e3cff */
[----:B------:R-:W-:Y:S02]  /*1840*/  USHF.L.U32 UR34, UR16, 0x5, URZ ;  /* 0x0000000510227899 */ /* 0x000fe400080006ff */
[----:B------:R-:W-:Y:S01]  /*1850*/  UIADD3.X UR27, UPT, UPT, URZ, UR23, URZ, UP1, !UPT ;  /* 0x00000017ff1b7290 */ /* 0x000fe20008ffe4ff */
[----:B-1----:R-:W-:Y:S01]  /*1860*/  SHF.L.U32 R2, R17, 0x1f, RZ ;  /* 0x0000001f11027819 */ /* 0x002fe200000006ff */
[----:B------:R-:W-:Y:S02]  /*1870*/  UIADD3 UR32, UPT, UPT, UR32, 0x6400, URZ ;  /* 0x0000640020207890 */ /* 0x000fe4000fffe0ff */
[----:B------:R-:W-:Y:S01]  /*1880*/  UIADD3.X UR21, UPT, UPT, URZ, UR23, URZ, UP0, !UPT ;  /* 0x00000017ff157290 */ /* 0x000fe200087fe4ff */
[----:B------:R1:W1:Y:S01]  /*1890*/  SYNCS.PHASECHK.TRANS64.TRYWAIT P0, [UR8+0x20], R2 ;  /* 0x00002002ff0075a7 */ /* 0x0002620008001108 */
[----:B------:R-:W-:Y:S01]  /*18a0*/  ULEA UR8, UR17, UR4, 0xc ;  /* 0x0000000411087291 */ /* 0x000fe2000f8e60ff */
[----:B------:R-:W-:Y:S01]  /*18b0*/  UMOV UR18, 0x0 ;  /* 0x0000000000127882 */ /* 0x000fe20000000000 */
[----:B------:R-:W-:-:S02]  /*18c0*/  UMOV UR19, 0x10000000 ;  /* 0x1000000000137882 */ /* 0x000fc40000000000 */
[----:B------:R-:W-:Y:S01]  /*18d0*/  UIADD3 UR8, UPT, UPT, UR8, 0xe400, URZ ;  /* 0x0000e40008087890 */ /* 0x000fe2000fffe0ff */
[----:B------:R1:W-:Y:S01]  /*18e0*/  UTMALDG.3D [UR32], [UR26], desc[UR18] ;  /* 0x000012201a0075b4 */ /* 0x0003e20008011000 */
[----:B------:R-:W-:Y:S01]  /*18f0*/  UMOV UR12, UR36 ;  /* 0x00000024000c7c82 */ /* 0x000fe20008000000 */
[----:B------:R-:W-:Y:S01]  /*1900*/  UMOV UR9, UR33 ;  /* 0x0000002100097c82 */ /* 0x000fe20008000000 */
[----:B------:R-:W-:Y:S01]  /*1910*/  UMOV UR10, UR34 ;  /* 0x00000022000a7c82 */ /* 0x000fe20008000000 */
[----:B------:R-:W-:Y:S01]  /*1920*/  UIADD3 UR16, UPT, UPT, UR16, 0x1, URZ ;  /* 0x0000000110107890 */ /* 0x000fe2000fffe0ff */
[----:B------:R-:W-:Y:S01]  /*1930*/  UMOV UR24, UR5 ;  /* 0x0000000500187c82 */ /* 0x000fe20008000000 */
[----:B------:R-:W-:Y:S02]  /*1940*/  UMOV UR17, UR6 ;  /* 0x0000000600117c82 */ /* 0x000fe40008000000 */
[----:B------:R1:W-:Y:S01]  /*1950*/  UTMALDG.3D [UR8], [UR20], desc[UR18] ;  /* 0x00001208140075b4 */ /* 0x0003e20008011000 */
[----:B------:R-:W-:-:S09]  /*1960*/  UISETP.NE.AND UP0, UPT, UR16, UR5, UPT ;  /* 0x000000051000728c */ /* 0x000fd2000bf05270 */
[----:B------:R-:W-:Y:S05]  /*1970*/  BRA.U UP0, `(.L_x_25) ;  /* 0xfffffffd00607547 */ /* 0x000fea000b83ffff */
.L_x_20:
[----:B-1----:R-:W-:Y:S01]  /*1980*/  ULEA UR8, UR6, UR4, 0x3 ;  /* 0x0000000406087291 */ /* 0x002fe2000f8e18ff */
[----:B------:R-:W-:Y:S01]  /*1990*/  SHF.L.U32 R2, R17, 0x1f, RZ ;  /* 0x0000001f11027819 */ /* 0x000fe200000006ff */
[----:B------:R-:W-:Y:S01]  /*19a0*/  @!P1 SYNCS.ARRIVE.TRANS64.A1T0 RZ, [UR4+0x78], RZ ;  /* 0x000078ffffff99a7 */ /* 0x000fe20008100004 */
[----:B------:R-:W-:-:S06]  /*19b0*/  UISETP.GT.AND UP0, UPT, UR15, UR14, UPT ;  /* 0x0000000e0f00728c */ /* 0x000fcc000bf04270 */
[----:B--2---:R1:W2:Y:S03]  /*19c0*/  SYNCS.PHASECHK.TRANS64.TRYWAIT P0, [UR8+0x20], R2 ;  /* 0x00002002ff0075a7 */ /* 0x0042a60008001108 */
[----:B------:R-:W-:Y:S05]  /*19d0*/  BRA.U !UP0, `(.L_x_26) ;  /* 0x0000000108ac7547 */ /* 0x000fea000b800000 */
[----:B------:R-:W-:Y:S01]  /*19e0*/  UIADD3 UR21, UPT, UPT, UR7, UR24, URZ ;  /* 0x0000001807157290 */ /* 0x000fe2000fffe0ff */
[----:B------:R-:W-:-:S11]  /*19f0*/  UMOV UR25, UR6 ;  /* 0x0000000600197c82 */ /* 0x000fd60008000000 */
.L_x_31:
[----:B-1----:R-:W-:Y:S01]  /*1a00*/  ULEA UR17, UR25, UR4, 0x3 ;  /* 0x0000000419117291 */ /* 0x002fe2000f8e18ff */
[----:B--2---:R-:W-:Y:S01]  /*1a10*/  @!P5 MOV R3, 0x3000 ;  /* 0x000030000003d802 */ /* 0x004fe20000000f00 */
[----:B--2---:R-:W-:Y:S10]  /*1a20*/  @P0 BRA `(.L_x_27) ;  /* 0x00000000000c0947 */ /* 0x004ff40003800000 */
[----:B------:R-:W-:-:S04]  /*1a30*/  SHF.L.U32 R4, R17, 0x1f, RZ ;  /* 0x0000001f11047819 */ /* 0x000fc800000006ff */
[----:B------:R-:W2:Y:S02]  /*1a40*/  SYNCS.PHASECHK.TRANS64.TRYWAIT P0, [UR17+0x20], R4 ;  /* 0x00002004ff0075a7 */ /* 0x000ea40008001111 */
[----:B--2---:R-:W-:Y:S05]  /*1a50*/  @!P0 BRA `(.L_x_28) ;  /* 0x0000005800788947 */ /* 0x004fea0003800000 */
.L_x_27:
[----:B------:R2:W-:Y:S01]  /*1a60*/  @!P5 SYNCS.ARRIVE.TRANS64 RZ, [UR17], R3 ;  /* 0x00000003ffffd9a7 */ /* 0x0005e20008000011 */
[----:B------:R-:W-:Y:S04]  /*1a70*/  BSSY.RECONVERGENT B0, `(.L_x_29) ;  /* 0x0000003000007945 */ /* 0x000fe80003800200 */
[----:B------:R-:W-:Y:S05]  /*1a80*/  @P4 BRA `(.L_x_30) ;  /* 0x0000000000044947 */ /* 0x000fea0003800000 */
[----:B------:R-:W-:Y:S05]  /*1a90*/  BPT.TRAP 0x1 ;  /* 0x000000040000795c */ /* 0x000fea0000300000 */
.L_x_30:
[----:B------:R-:W-:Y:S05]  /*1aa0*/  BSYNC.RECONVERGENT B0 ;  /* 0x0000000000007941 */ /* 0x000fea0003800200 */
.L_x_29:
        /* <DEDUP_REMOVED lines=10> */
[----:B------:R-:W-:Y:S01]  /*1b50*/  UIADD3 UR16, UPT, UPT, UR16, 0x6400, URZ ;  /* 0x0000640010107890 */ /* 0x000fe2000fffe0ff */
[----:B-1----:R-:W-:Y:S01]  /*1b60*/  SHF.L.U32 R2, R17, 0x1f, RZ ;  /* 0x0000001f11027819 */ /* 0x002fe200000006ff */
[----:B------:R-:W-:Y:S02]  /*1b70*/  UIADD3.X UR31, UPT, UPT, URZ, UR23, URZ, UP1, !UPT ;  /* 0x00000017ff1f7290 */ /* 0x000fe40008ffe4ff */
[----:B------:R-:W-:Y:S01]  /*1b80*/  UIADD3.X UR29, UPT, UPT, URZ, UR23, URZ, UP0, !UPT ;  /* 0x00000017ff1d7290 */ /* 0x000fe200087fe4ff */
[----:B------:R1:W1:Y:S01]  /*1b90*/  SYNCS.PHASECHK.TRANS64.TRYWAIT P0, [UR8+0x20], R2 ;  /* 0x00002002ff0075a7 */ /* 0x0002620008001108 */
[----:B------:R-:W-:Y:S01]  /*1ba0*/  ULEA UR8, UR25, UR4, 0xc ;  /* 0x0000000419087291 */ /* 0x000fe2000f8e60ff */
[----:B------:R-:W-:Y:S01]  /*1bb0*/  UMOV UR26, 0x0 ;  /* 0x00000000001a7882 */ /* 0x000fe20000000000 */
[----:B------:R-:W-:-:S02]  /*1bc0*/  UMOV UR27, 0x10000000 ;  /* 0x10000000001b7882 */ /* 0x000fc40000000000 */
[----:B------:R-:W-:Y:S01]  /*1bd0*/  UIADD3 UR8, UPT, UPT, UR8, 0xe400, URZ ;  /* 0x0000e40008087890 */ /* 0x000fe2000fffe0ff */
[----:B------:R-:W-:Y:S01]  /*1be0*/  UMOV UR19, UR35 ;  /* 0x0000002300137c82 */ /* 0x000fe20008000000 */
[----:B------:R-:W-:Y:S01]  /*1bf0*/  UMOV UR20, UR36 ;  /* 0x0000002400147c82 */ /* 0x000fe20008000000 */
[----:B------:R-:W-:Y:S01]  /*1c00*/  UMOV UR12, UR36 ;  /* 0x00000024000c7c82 */ /* 0x000fe20008000000 */
[----:B------:R-:W-:Y:S01]  /*1c10*/  UMOV UR9, UR17 ;  /* 0x0000001100097c82 */ /* 0x000fe20008000000 */
[----:B------:R-:W-:Y:S01]  /*1c20*/  UMOV UR10, UR18 ;  /* 0x00000012000a7c82 */ /* 0x000fe20008000000 */
[----:B------:R1:W-:Y:S01]  /*1c30*/  UTMALDG.3D [UR16], [UR30], desc[UR26] ;  /* 0x00001a101e0075b4 */ /* 0x0003e20008011000 */
[----:B------:R-:W-:Y:S01]  /*1c40*/  UIADD3 UR24, UPT, UPT, UR24, 0x1, URZ ;  /* 0x0000000118187890 */ /* 0x000fe2000fffe0ff */
[----:B------:R-:W-:-:S03]  /*1c50*/  UMOV UR25, UR6 ;  /* 0x0000000600197c82 */ /* 0x000fc60008000000 */
[----:B------:R-:W-:Y:S01]  /*1c60*/  UISETP.NE.AND UP0, UPT, UR24, UR21, UPT ;  /* 0x000000151800728c */ /* 0x000fe2000bf05270 */
[----:B------:R1:W-:Y:S08]  /*1c70*/  UTMALDG.3D [UR8], [UR28], desc[UR26] ;  /* 0x00001a081c0075b4 */ /* 0x0003f00008011000 */
[----:B------:R-:W-:Y:S05]  /*1c80*/  BRA.U UP0, `(.L_x_31) ;  /* 0xfffffffd005c7547 */ /* 0x000fea000b83ffff */
.L_x_26:
[C---:B-1----:R-:W-:Y:S01]  /*1c90*/  LEA R2, R16.reuse, UR4, 0x3 ;  /* 0x0000000410027c11 */ /* 0x042fe2000f8e18ff */
[----:B------:R-:W-:Y:S01]  /*1ca0*/  NOP ;  /* 0x0000000000007918 */ /* 0x000fe20000000000 */
[----:B--2---:R-:W-:Y:S02]  /*1cb0*/  SHF.L.U32 R3, R13, 0x1f, RZ ;  /* 0x0000001f0d037819 */ /* 0x004fe400000006ff */
[----:B------:R-:W-:Y:S02]  /*1cc0*/  LEA R4, R16, UR4, 0x4 ;  /* 0x0000000410047c11 */ /* 0x000fe4000f8e20ff */
[----:B------:R-:W1:Y:S02]  /*1cd0*/  SYNCS.PHASECHK.TRANS64.TRYWAIT P0, [R2+URZ+0x80], R3 ;  /* 0x00008003020075a7 */ /* 0x000e6400080011ff */
[----:B-1----:R-:W-:Y:S05]  /*1ce0*/  @!P0 BRA `(.L_x_32) ;  /* 0x0000005400ec8947 */ /* 0x002fea0003800000 */
.L_x_118:
[----:B------:R-:W2:Y:S01]  /*1cf0*/  LDS.128 R4, [R4+0x110] ;  /* 0x0001100004047984 */ /* 0x000ea20000000c00 */
[----:B---3--:R-:W-:Y:S01]  /*1d00*/  ISETP.GE.AND P0, PT, R40, 0x1, PT ;  /* 0x000000012800780c */ /* 0x008fe20003f06270 */
[----:B-1----:R-:W-:Y:S01]  /*1d10*/  VIADD R2, R2, 0x90 ;  /* 0x0000009002027836 */ /* 0x002fe20000000000 */
[----:B------:R-:W-:Y:S01]  /*1d20*/  @!PT LDS RZ, [RZ] ;  /* 0x00000000fffff984 */ /* 0x000fe20000000800 */
[----:B------:R-:W-:Y:S01]  /*1d30*/  @!PT LDS RZ, [RZ] ;  /* 0x00000000fffff984 */ /* 0x000fe20000000800 */
[----:B------:R-:W-:Y:S01]  /*1d40*/  @!PT LDS RZ, [RZ] ;  /* 0x00000000fffff984 */ /* 0x000fe20000000800 */
[----:B------:R-:W-:Y:S01]  /*1d50*/  @!PT LDS RZ, [RZ] ;  /* 0x00000000fffff984 */ /* 0x000fe20000000800 */
[----:B------:R1:W-:Y:S06]  /*1d60*/  MEMBAR.ALL.CTA ;  /* 0x0000000000007992 */ /* 0x0003ec0000008000 */
[----:B-1----:R-:W1:Y:S01]  /*1d70*/  FENCE.VIEW.ASYNC.S ;  /* 0x00000000000073c6 */ /* 0x002e620000000000 */
[----:B------:R-:W-:-:S04]  /*1d80*/  PRMT R2, RZ, 0x654, R2 ;  /* 0x00000654ff027816 */ /* 0x000fc80000000002 */
[----:B-1----:R1:W-:Y:S01]  /*1d90*/  SYNCS.ARRIVE.TRANS64.RED.A1T0 RZ, [R2+URZ], RZ ;  /* 0x000000ff02ff79a7 */ /* 0x0023e200081004ff */
[----:B--2---:R-:W-:-:S13]  /*1da0*/  LOP3.LUT P2, RZ, R6, 0x1, RZ, 0xc0, !PT ;  /* 0x0000000106ff7812 */ /* 0x004fda000784c0ff */
[----:B------:R-:W-:Y:S01]  /*1db0*/  @P2 SHF.R.U32.HI R3, RZ, 0x10, R5 ;  /* 0x00000010ff032819 */ /* 0x000fe20000011605 */
[----:B------:R-:W-:Y:S01]  /*1dc0*/  VOTEU.ANY UP0, P2 ;  /* 0x0000000000ff7886 */ /* 0x000fe20001000100 */
[----:B------:R-:W-:Y:S02]  /*1dd0*/  @P2 MOV R10, R4 ;  /* 0x00000004000a2202 */ /* 0x000fe40000000f00 */
[----:B------:R-:W-:Y:S02]  /*1de0*/  @P2 R2UR.BROADCAST UR8, R3 ;  /* 0x00000000030822ca */ /* 0x000fe400008e0000 */
[----:B------:R-:W-:-:S11]  /*1df0*/  @P2 LOP3.LUT R9, R5, 0xffff, RZ, 0xc0, !PT ;  /* 0x0000ffff05092812 */ /* 0x000fd600078ec0ff */
[----:B------:R-:W-:Y:S01]  /*1e00*/  @UP0 UMOV UR36, UR8 ;  /* 0x0000000800240c82 */ /* 0x000fe20008000000 */
[----:B-1----:R-:W-:Y:S05]  /*1e10*/  @!P0 BRA `(.L_x_33) ;  /* 0x0000000000b88947 */ /* 0x002fea0003800000 */
[----:B------:R-:W4:Y:S01]  /*1e20*/  LDC.64 R4, c[0x0][0xb18] ;  /* 0x0002c600ff047b82 */ /* 0x000f220000000a00 */
[----:B------:R-:W-:-:S07]  /*1e30*/  ISETP.NE.AND P3, PT, R40, 0x1, PT ;  /* 0x000000012800780c */ /* 0x000fce0003f65270 */
[----:B------:R-:W1:Y:S08]  /*1e40*/  LDC.64 R6, c[0x0][0xb10] ;  /* 0x0002c400ff067b82 */ /* 0x000e700000000a00 */
[----:B------:R-:W2:Y:S08]  /*1e50*/  LDC R14, c[0x0][0xb20] ;  /* 0x0002c800ff0e7b82 */ /* 0x000eb00000000800 */
[----:B------:R-:W3:Y:S01]  /*1e60*/  LDC R15, c[0x0][0xb0c] ;  /* 0x0002c300ff0f7b82 */ /* 0x000ee20000000800 */
[----:B----4-:R-:W-:Y:S01]  /*1e70*/  IMAD.HI.U32 R19, R0, R5, RZ ;  /* 0x0000000500137227 */ /* 0x010fe200078e00ff */
[----:B------:R-:W-:-:S03]  /*1e80*/  ISETP.NE.AND P0, PT, R4, 0x1, PT ;  /* 0x000000010400780c */ /* 0x000fc60003f05270 */
[----:B------:R-:W-:-:S03]  /*1e90*/  IMAD.HI.U32 R5, R9, R5, RZ ;  /* 0x0000000509057227 */ /* 0x000fc600078e00ff */
[----:B------:R-:W4:Y:S01]  /*1ea0*/  LDC.64 R2, c[0x0][0xb28] ;  /* 0x0002ca00ff027b82 */ /* 0x000f220000000a00 */
[----:B-1----:R-:W-:-:S04]  /*1eb0*/  IMAD.HI.U32 R20, R8, R6, RZ ;  /* 0x0000000608147227 */ /* 0x002fc800078e00ff */
[----:B------:R-:W-:Y:S01]  /*1ec0*/  IMAD.HI.U32 R21, R10, R6, RZ ;  /* 0x000000060a157227 */ /* 0x000fe200078e00ff */
[----:B------:R-:W-:Y:S02]  /*1ed0*/  SHF.R.U32.HI R20, RZ, R7, R20 ;  /* 0x00000007ff147219 */ /* 0x000fe40000011614 */
[-C--:B--2---:R-:W-:Y:S02]  /*1ee0*/  SHF.R.U32.HI R19, RZ, R14.reuse, R19 ;  /* 0x0000000eff137219 */ /* 0x084fe40000011613 */
[----:B------:R-:W-:Y:S02]  /*1ef0*/  SHF.R.U32.HI R5, RZ, R14, R5 ;  /* 0x0000000eff057219 */ /* 0x000fe40000011605 */
[----:B------:R-:W-:Y:S02]  /*1f00*/  SEL R19, R0, R19, !P0 ;  /* 0x0000001300137207 */ /* 0x000fe40004000000 */
[----:B------:R-:W-:Y:S02]  /*1f10*/  SHF.R.U32.HI R21, RZ, R7, R21 ;  /* 0x00000007ff157219 */ /* 0x000fe40000011615 */
[----:B---3--:R-:W-:-:S02]  /*1f20*/  ISETP.NE.AND P1, PT, R15, 0x1, PT ;  /* 0x000000010f00780c */ /* 0x008fc40003f25270 */
[----:B------:R-:W-:Y:S02]  /*1f30*/  SEL R5, R9, R5, !P0 ;  /* 0x0000000509057207 */ /* 0x000fe40004000000 */
[----:B------:R-:W-:Y:S02]  /*1f40*/  SEL R20, R8, R20, !P1 ;  /* 0x0000001408147207 */ /* 0x000fe40004800000 */
[----:B------:R-:W-:Y:S01]  /*1f50*/  SEL R21, R10, R21, !P1 ;  /* 0x000000150a157207 */ /* 0x000fe20004800000 */
[----:B----4-:R-:W-:-:S04]  /*1f60*/  IMAD.HI.U32 R18, R19, R2, RZ ;  /* 0x0000000213127227 */ /* 0x010fc800078e00ff */
        /* <DEDUP_REMOVED lines=10> */
[----:B------:R-:W-:-:S04]  /*2010*/  @!P0 IMAD.HI.U32 R7, R21, R2, RZ ;  /* 0x0000000215078227 */ /* 0x000fc800078e00ff */
[----:B------:R-:W-:Y:S01]  /*2020*/  IMAD.MOV R2, RZ, RZ, -R6 ;  /* 0x000000ffff027224 */ /* 0x000fe200078e0a06 */
[----:B------:R-:W-:Y:S02]  /*2030*/  @!P0 SHF.R.U32.HI R3, RZ, R3, R7 ;  /* 0x00000003ff038219 */ /* 0x000fe40000011607 */
[----:B------:R-:W-:Y:S01]  /*2040*/  IADD3 R7, PT, PT, -R5, RZ, RZ ;  /* 0x000000ff05077210 */ /* 0x000fe20007ffe1ff */
[----:B------:R-:W-:Y:S01]  /*2050*/  IMAD R2, R40, R2, R5 ;  /* 0x0000000228027224 */ /* 0x000fe200078e0205 */
        /* <DEDUP_REMOVED lines=10> */
.L_x_33:
[----:B------:R-:W1:Y:S02]  /*2100*/  LDCU UR8, c[0x0][0xb30] ;  /* 0x00016600ff0877ac */ /* 0x000e640008000800 */
[----:B-1----:R-:W-:-:S09]  /*2110*/  UISETP.NE.AND UP0, UPT, UR8, 0x1, UPT ;  /* 0x000000010800788c */ /* 0x002fd2000bf05270 */
[----:B------:R-:W-:Y:S05]  /*2120*/  BRA.U UP0, `(.L_x_34) ;  /* 0x0000000100407547 */ /* 0x000fea000b800000 */
[----:B------:R-:W1:Y:S08]  /*2130*/  LDC.64 R4, c[0x0][0xb10] ;  /* 0x0002c400ff047b82 */ /* 0x000e700000000a00 */
[----:B------:R-:W2:Y:S08]  /*2140*/  LDC.64 R2, c[0x0][0xb18] ;  /* 0x0002c600ff027b82 */ /* 0x000eb00000000a00 */
[----:B------:R-:W3:Y:S08]  /*2150*/  LDC R6, c[0x0][0xb20] ;  /* 0x0002c800ff067b82 */ /* 0x000ef00000000800 */
[----:B------:R-:W4:Y:S01]  /*2160*/  LDC R7, c[0x0][0xb0c] ;  /* 0x0002c300ff077b82 */ /* 0x000f220000000800 */
[----:B-1----:R-:W-:-:S05]  /*2170*/  IMAD.HI.U32 R4, R10, R4, RZ ;  /* 0x000000040a047227 */ /* 0x002fca00078e00ff */
[----:B------:R-:W-:Y:S01]  /*2180*/  SHF.R.U32.HI R4, RZ, R5, R4 ;  /* 0x00000005ff047219 */ /* 0x000fe20000011604 */
[----:B--2---:R-:W-:Y:S01]  /*2190*/  IMAD.HI.U32 R3, R9, R3, RZ ;  /* 0x0000000309037227 */ /* 0x004fe200078e00ff */
[----:B------:R-:W-:-:S04]  /*21a0*/  ISETP.NE.AND P0, PT, R2, 0x1, PT ;  /* 0x000000010200780c */ /* 0x000fc80003f05270 */
[----:B---3--:R-:W-:-:S04]  /*21b0*/  SHF.R.U32.HI R3, RZ, R6, R3 ;  /* 0x00000006ff037219 */ /* 0x008fc80000011603 */
[----:B------:R-:W-:Y:S02]  /*21c0*/  SEL R3, R9, R3, !P0 ;  /* 0x0000000309037207 */ /* 0x000fe40004000000 */
[----:B----4-:R-:W-:-:S04]  /*21d0*/  ISETP.NE.AND P1, PT, R7, 0x1, PT ;  /* 0x000000010700780c */ /* 0x010fc80003f25270 */
[----:B------:R-:W-:-:S05]  /*21e0*/  SEL R4, R10, R4, !P1 ;  /* 0x000000040a047207 */ /* 0x000fca0004800000 */
[----:B------:R-:W-:Y:S02]  /*21f0*/  IMAD.IADD R5, R3, 0x1, -R4 ;  /* 0x0000000103057824 */ /* 0x000fe400078e0a04 */
[----:B------:R-:W-:Y:S02]  /*2200*/  IMAD.IADD R3, R4, 0x1, -R3 ;  /* 0x0000000104037824 */ /* 0x000fe400078e0a03 */
[----:B------:R-:W-:Y:S02]  /*2210*/  IMAD R10, R5, R7, R10 ;  /* 0x00000007050a7224 */ /* 0x000fe400078e020a */
[----:B------:R-:W-:-:S07]  /*2220*/  IMAD R9, R3, R2, R9 ;  /* 0x0000000203097224 */ /* 0x000fce00078e0209 */
.L_x_34:
[----:B------:R-:W-:Y:S01]  /*2230*/  VIADD R16, R16, 0x1 ;  /* 0x0000000110107836 */ /* 0x000fe20000000000 */
[----:B------:R-:W-:Y:S01]  /*2240*/  PLOP3.LUT P1, PT, PT, PT, PT, 0x80, 0x8 ;  /* 0x000000000008781c */ /* 0x000fe20003f2f070 */
[----:B------:R-:W-:Y:S02]  /*2250*/  IMAD.IADD R15, R10, 0x1, R87 ;  /* 0x000000010a0f7824 */ /* 0x000fe400078e0257 */
[----:B------:R-:W-:Y:S01]  /*2260*/  IMAD.IADD R14, R9, 0x1, R86 ;  /* 0x00000001090e7824 */ /* 0x000fe200078e0256 */
[----:B------:R-:W-:-:S04]  /*2270*/  ISETP.NE.AND P0, PT, R16, 0x2, PT ;  /* 0x000000021000780c */ /* 0x000fc80003f05270 */
[----:B------:R-:W-:Y:S02]  /*2280*/  SEL R2, RZ, 0x1, P0 ;  /* 0x00000001ff027807 */ /* 0x000fe40000000000 */
[----:B------:R-:W-:Y:S02]  /*2290*/  SEL R16, R16, RZ, P0 ;  /* 0x000000ff10107207 */ /* 0x000fe40000000000 */
[----:B------:R-:W-:Y:S01]  /*22a0*/  LOP3.LUT R13, R13, R2, RZ, 0x3c, !PT ;  /* 0x000000020d0d7212 */ /* 0x000fe200078e3cff */
[----:B------:R-:W-:Y:S06]  /*22b0*/  @P2 BRA `(.L_x_35) ;  /* 0xfffffff000982947 */ /* 0x000fec000383ffff */
[----:B------:R-:W-:Y:S01]  /*22c0*/  UIADD3 UR4, UPT, UPT, UR4, 0x20, URZ ;  /* 0x0000002004047890 */ /* 0x000fe2000fffe0ff */
[----:B------:R-:W-:-:S03]  /*22d0*/  SHF.L.U32 R2, R17, 0x1f, RZ ;  /* 0x0000001f11027819 */ /* 0x000fc600000006ff */
[----:B------:R-:W-:-:S09]  /*22e0*/  ULEA UR5, UR6, UR4, 0x3 ;  /* 0x0000000406057291 */ /* 0x000fd2000f8e18ff */
[----:B------:R-:W1:Y:S02]  /*22f0*/  SYNCS.PHASECHK.TRANS64.TRYWAIT P0, [UR5], R2 ;  /* 0x00000002ff0075a7 */ /* 0x000e640008001105 */
[----:B-1----:R-:W-:Y:S05]  /*2300*/  @!P0 BRA `(.L_x_36) ;  /* 0x0000005000788947 */ /* 0x002fea0003800000 */
.L_x_120:
[----:B------:R-:W-:-:S04]  /*2310*/  UIADD3 UR6, UPT, UPT, UR6, 0x1, URZ ;  /* 0x0000000106067890 */ /* 0x000fc8000fffe0ff */
[----:B------:R-:W-:-:S04]  /*2320*/  UISETP.NE.AND UP0, UPT, UR6, 0x4, UPT ;  /* 0x000000040600788c */ /* 0x000fc8000bf05270 */
[----:B------:R-:W-:Y:S02]  /*2330*/  USEL UR7, URZ, 0x1, UP0 ;  /* 0x00000001ff077887 */ /* 0x000fe40008000000 */
[----:B------:R-:W-:-:S04]  /*2340*/  USEL UR6, UR6, URZ, UP0 ;  /* 0x000000ff06067287 */ /* 0x000fc80008000000 */
[----:B------:R-:W-:Y:S01]  /*2350*/  ULEA UR5, UR6, UR4, 0x3 ;  /* 0x0000000406057291 */ /* 0x000fe2000f8e18ff */
[----:B-1----:R-:W-:-:S04]  /*2360*/  LOP3.LUT R2, R17, UR7, RZ, 0x3c, !PT ;  /* 0x0000000711027c12 */ /* 0x002fc8000f8e3cff */
[----:B------:R-:W-:-:S04]  /*2370*/  SHF.L.U32 R3, R2, 0x1f, RZ ;  /* 0x0000001f02037819 */ /* 0x000fc800000006ff */
[----:B------:R-:W1:Y:S02]  /*2380*/  SYNCS.PHASECHK.TRANS64.TRYWAIT P0, [UR5], R3 ;  /* 0x00000003ff0075a7 */ /* 0x000e640008001105 */
[----:B-1----:R-:W-:Y:S05]  /*2390*/  @!P0 BRA `(.L_x_37) ;  /* 0x00000050006c8947 */ /* 0x002fea0003800000 */
.L_x_122:
[----:B------:R-:W-:-:S04]  /*23a0*/  UIADD3 UR6, UPT, UPT, UR6, 0x1, URZ ;  /* 0x0000000106067890 */ /* 0x000fc8000fffe0ff */
[----:B------:R-:W-:-:S04]  /*23b0*/  UISETP.NE.AND UP0, UPT, UR6, 0x4, UPT ;  /* 0x000000040600788c */ /* 0x000fc8000bf05270 */
[----:B------:R-:W-:Y:S02]  /*23c0*/  USEL UR7, URZ, 0x1, UP0 ;  /* 0x00000001ff077887 */ /* 0x000fe40008000000 */
[----:B------:R-:W-:-:S04]  /*23d0*/  USEL UR6, UR6, URZ, UP0 ;  /* 0x000000ff06067287 */ /* 0x000fc80008000000 */
[----:B------:R-:W-:Y:S01]  /*23e0*/  ULEA UR5, UR6, UR4, 0x3 ;  /* 0x0000000406057291 */ /* 0x000fe2000f8e18ff */
[----:B------:R-:W-:-:S04]  /*23f0*/  LOP3.LUT R2, R2, UR7, RZ, 0x3c, !PT ;  /* 0x0000000702027c12 */ /* 0x000fc8000f8e3cff */
[----:B-1----:R-:W-:-:S04]  /*2400*/  SHF.L.U32 R3, R2, 0x1f, RZ ;  /* 0x0000001f02037819 */ /* 0x002fc800000006ff */
[----:B------:R-:W1:Y:S02]  /*2410*/  SYNCS.PHASECHK.TRANS64.TRYWAIT P0, [UR5], R3 ;  /* 0x00000003ff0075a7 */ /* 0x000e640008001105 */
[----:B-1----:R-:W-:Y:S05]  /*2420*/  @!P0 BRA `(.L_x_38) ;  /* 0x0000005000608947 */ /* 0x002fea0003800000 */
.L_x_124:
[----:B------:R-:W-:-:S04]  /*2430*/  UIADD3 UR6, UPT, UPT, UR6, 0x1, URZ ;  /* 0x0000000106067890 */ /* 0x000fc8000fffe0ff */
[----:B------:R-:W-:-:S04]  /*2440*/  UISETP.NE.AND UP0, UPT, UR6, 0x4, UPT ;  /* 0x000000040600788c */ /* 0x000fc8000bf05270 */
[----:B------:R-:W-:Y:S02]  /*2450*/  USEL UR5, URZ, 0x1, UP0 ;  /* 0x00000001ff057887 */ /* 0x000fe40008000000 */
[----:B------:R-:W-:-:S04]  /*2460*/  USEL UR6, UR6, URZ, UP0 ;  /* 0x000000ff06067287 */ /* 0x000fc80008000000 */
[----:B------:R-:W-:Y:S01]  /*2470*/  ULEA UR6, UR6, UR4, 0x3 ;  /* 0x0000000406067291 */ /* 0x000fe2000f8e18ff */
[----:B------:R-:W-:-:S04]  /*2480*/  LOP3.LUT R2, R2, UR5, RZ, 0x3c, !PT ;  /* 0x0000000502027c12 */ /* 0x000fc8000f8e3cff */
[----:B------:R-:W-:Y:S01]  /*2490*/  SHF.L.U32 R2, R2, 0x1f, RZ ;  /* 0x0000001f02027819 */ /* 0x000fe200000006ff */
[----:B-1--4-:R-:W-:-:S07]  /*24a0*/  IMAD.U32 R0, RZ, RZ, UR6 ;  /* 0x00000006ff007e24 */ /* 0x012fce000f8e00ff */
.L_x_39:
[----:B-1----:R1:W2:Y:S02]  /*24b0*/  SYNCS.PHASECHK.TRANS64.TRYWAIT P0, [R0+URZ], R2 ;  /* 0x00000002000075a7 */ /* 0x0022a400080011ff */
[----:B--2---:R-:W-:Y:S05]  /*24c0*/  @!P0 NANOSLEEP.SYNCS 0x989680 ;  /* 0x009896800000895d */ /* 0x004fea0003900000 */
[----:B------:R-:W2:Y:S02]  /*24d0*/  @!P0 SYNCS.PHASECHK.TRANS64 P0, [R0+URZ], R2 ;  /* 0x00000002000085a7 */ /* 0x000ea400080010ff */
[----:B--2---:R-:W-:Y:S05]  /*24e0*/  @P0 EXIT ;  /* 0x000000000000094d */ /* 0x004fea0003800000 */
[----:B------:R-:W-:Y:S05]  /*24f0*/  BRA `(.L_x_39) ;  /* 0xfffffffc00ec7947 */ /* 0x000fea000383ffff */
.L_x_17:
[----:B------:R-:W-:-:S04]  /*2500*/  UISETP.NE.AND UP1, UPT, UR37, URZ, UPT ;  /* 0x000000ff2500728c */ /* 0x000fc8000bf25270 */
[----:B------:R-:W-:-:S09]  /*2510*/  UISETP.NE.OR UP1, UPT, UR8, 0x1, UP1 ;  /* 0x000000010800788c */ /* 0x000fd20008f25670 */
[----:B------:R-:W-:Y:S05]  /*2520*/  BRA.U UP1, `(.L_x_40) ;  /* 0x0000000501487547 */ /* 0x000fea000b800000 */
[----:B------:R-:W-:Y:S01]  /*2530*/  ISETP.NE.AND P2, PT, R2, RZ, PT ;  /* 0x000000ff0200720c */ /* 0x000fe20003f45270 */
[----:B------:R-:W-:Y:S01]  /*2540*/  IMAD.MOV.U32 R12, RZ, RZ, 0x1 ;  /* 0x00000001ff0c7424 */ /* 0x000fe200078e00ff */
[----:B------:R-:W-:Y:S02]  /*2550*/  CS2R R10, SRZ ;  /* 0x00000000000a7805 */ /* 0x000fe4000001ff00 */
[----:B------:R-:W-:Y:S01]  /*2560*/  CS2R R8, SRZ ;  /* 0x0000000000087805 */ /* 0x000fe2000001ff00 */
[----:B------:R-:W-:Y:S01]  /*2570*/  UMOV UR4, 0x400 ;  /* 0x0000040000047882 */ /* 0x000fe20000000000 */
[----:B------:R-:W-:Y:S01]  /*2580*/  UMOV UR6, URZ ;  /* 0x000000ff00067c82 */ /* 0x000fe20008000000 */
[----:B------:R-:W-:-:S12]  /*2590*/  ULEA UR37, UR37, UR4, 0x18 ;  /* 0x0000000425257291 */ /* 0x000fd8000f8ec0ff */
.L_x_44:
[----:B------:R-:W-:Y:S02]  /*25a0*/  LEA R0, R8, UR37, 0x3 ;  /* 0x0000002508007c11 */ /* 0x000fe4000f8e18ff */
[----:B------:R-:W-:-:S03]  /*25b0*/  SHF.L.U32 R4, R9, 0x1f, RZ ;  /* 0x0000001f09047819 */ /* 0x000fc600000006ff */
[----:B------:R-:W-:Y:S01]  /*25c0*/  VIADD R5, R0, 0xf0 ;  /* 0x000000f000057836 */ /* 0x000fe20000000000 */
[----:B------:R-:W1:Y:S02]  /*25d0*/  SYNCS.PHASECHK.TRANS64.TRYWAIT P0, [R0+URZ+0xe0], R4 ;  /* 0x0000e004000075a7 */ /* 0x000e6400080011ff */
[----:B-1----:R-:W-:Y:S05]  /*25e0*/  @!P0 BRA `(.L_x_41) ;  /* 0x0000005000088947 */ /* 0x002fea0003800000 */
.L_x_125:
[----:B------:R-:W-:Y:S01]  /*25f0*/  ULEA UR5, UR6, UR37, 0x3 ;  /* 0x0000002506057291 */ /* 0x000fe2000f8e18ff */
[----:B-1----:R-:W-:Y:S01]  /*2600*/  PRMT R0, RZ, 0x654, R5 ;  /* 0x00000654ff007816 */ /* 0x002fe20000000005 */
[----:B------:R-:W-:Y:S01]  /*2610*/  @!P2 IMAD.MOV.U32 R4, RZ, RZ, 0x10 ;  /* 0x00000010ff04a424 */ /* 0x000fe200078e00ff */
[----:B------:R-:W-:Y:S01]  /*2620*/  SHF.L.U32 R5, R12, 0x1f, RZ ;  /* 0x0000001f0c057819 */ /* 0x000fe200000006ff */
[----:B------:R-:W-:Y:S01]  /*2630*/  UIADD3 UR4, UPT, UPT, UR5, 0x80, URZ ;  /* 0x0000008005047890 */ /* 0x000fe2000fffe0ff */
[----:B------:R1:W-:Y:S05]  /*2640*/  SYNCS.ARRIVE.TRANS64.RED.A1T0 RZ, [R0+URZ], RZ ;  /* 0x000000ff00ff79a7 */ /* 0x0003ea00081004ff */
[----:B------:R-:W-:Y:S01]  /*2650*/  IMAD.U32 R6, RZ, RZ, UR4 ;  /* 0x00000004ff067e24 */ /* 0x000fe2000f8e00ff */
[----:B------:R-:W2:Y:S04]  /*2660*/  SYNCS.PHASECHK.TRANS64.TRYWAIT P0, [UR5+0x90], R5 ;  /* 0x00009005ff0075a7 */ /* 0x000ea80008001105 */
[----:B------:R-:W-:Y:S01]  /*2670*/  PRMT R6, R2, 0x654, R6 ;  /* 0x0000065402067816 */ /* 0x000fe20000000006 */
[----:B-12---:R-:W-:Y:S06]  /*2680*/  @!P0 BRA `(.L_x_42) ;  /* 0x0000004c00f48947 */ /* 0x006fec0003800000 */
.L_x_127:
[----:B------:R-:W-:Y:S01]  /*2690*/  ULEA UR4, UR6, UR37, 0x4 ;  /* 0x0000002506047291 */ /* 0x000fe2000f8e20ff */
[----:B------:R-:W-:Y:S01]  /*26a0*/  SEL R3, R6, R3, !P2 ;  /* 0x0000000306037207 */ /* 0x000fe20005000000 */
[----:B------:R-:W-:Y:S01]  /*26b0*/  UIADD3 UR5, UPT, UPT, UR5, 0x80, URZ ;  /* 0x0000008005057890 */ /* 0x000fe2000fffe0ff */
[----:B-1----:R-:W-:Y:S01]  /*26c0*/  LEA R0, R11, UR37, 0x3 ;  /* 0x000000250b007c11 */ /* 0x002fe2000f8e18ff */
[----:B------:R-:W-:Y:S01]  /*26d0*/  UIADD3 UR4, UPT, UPT, UR4, 0x110, URZ ;  /* 0x0000011004047890 */ /* 0x000fe2000fffe0ff */
[----:B------:R1:W-:Y:S01]  /*26e0*/  @!P2 SYNCS.ARRIVE.TRANS64.RED RZ, [R3+URZ], R4 ;  /* 0x0000000403ffa9a7 */ /* 0x0003e200080004ff */
[----:B------:R-:W-:Y:S01]  /*26f0*/  UIADD3 UR6, UPT, UPT, UR6, 0x1, URZ ;  /* 0x0000000106067890 */ /* 0x000fe2000fffe0ff */
[----:B------:R-:W-:-:S03]  /*2700*/  VIADD R8, R8, 0x1 ;  /* 0x0000000108087836 */ /* 0x000fc60000000000 */
[----:B------:R-:W-:Y:S02]  /*2710*/  UISETP.NE.AND UP0, UPT, UR6, 0x2, UPT ;  /* 0x000000020600788c */ /* 0x000fe4000bf05270 */
[----:B------:R-:W-:Y:S01]  /*2720*/  ISETP.NE.AND P0, PT, R8, 0x2, PT ;  /* 0x000000020800780c */ /* 0x000fe20003f05270 */
[----:B------:R-:W-:Y:S06]  /*2730*/  UGETNEXTWORKID.BROADCAST [UR4], [UR5] ;  /* 0x00000000040073ca */ /* 0x000fec0008000100 */
[----:B------:R-:W-:Y:S02]  /*2740*/  USEL UR4, URZ, 0x1, UP0 ;  /* 0x00000001ff047887 */ /* 0x000fe40008000000 */
[----:B------:R-:W-:-:S04]  /*2750*/  USEL UR6, UR6, URZ, UP0 ;  /* 0x000000ff06067287 */ /* 0x000fc80008000000 */
[----:B------:R-:W-:Y:S02]  /*2760*/  LOP3.LUT R12, R12, UR4, RZ, 0x3c, !PT ;  /* 0x000000040c0c7c12 */ /* 0x000fe4000f8e3cff */
[----:B-1----:R-:W-:-:S04]  /*2770*/  SHF.L.U32 R4, R10, 0x1f, RZ ;  /* 0x0000001f0a047819 */ /* 0x002fc800000006ff */
[----:B------:R-:W1:Y:S02]  /*2780*/  SYNCS.PHASECHK.TRANS64.TRYWAIT P1, [R0+URZ+0x80], R4 ;  /* 0x00008004000075a7 */ /* 0x000e6400080211ff */
[----:B-1----:R-:W-:Y:S05]  /*2790*/  @!P1 BRA `(.L_x_43) ;  /* 0x0000004c00c89947 */ /* 0x002fea0003800000 */
.L_x_128:
[C---:B-1----:R-:W-:Y:S01]  /*27a0*/  LEA R4, R11.reuse, UR37, 0x4 ;  /* 0x000000250b047c11 */ /* 0x042fe2000f8e20ff */
[----:B------:R-:W-:Y:S01]  /*27b0*/  VIADD R0, R0, 0x90 ;  /* 0x0000009000007836 */ /* 0x000fe20000000000 */
[----:B------:R-:W-:Y:S01]  /*27c0*/  SEL R8, R8, RZ, P0 ;  /* 0x000000ff08087207 */ /* 0x000fe20000000000 */
[----:B------:R-:W-:-:S03]  /*27d0*/  VIADD R11, R11, 0x1 ;  /* 0x000000010b0b7836 */ /* 0x000fc60000000000 */
[----:B------:R-:W1:Y:S01]  /*27e0*/  LDS.128 R4, [R4+0x110] ;  /* 0x0001100004047984 */ /* 0x000e620000000c00 */
[----:B------:R-:W-:Y:S02]  /*27f0*/  PRMT R0, RZ, 0x654, R0 ;  /* 0x00000654ff007816 */ /* 0x000fe40000000000 */
[C---:B------:R-:W-:Y:S01]  /*2800*/  ISETP.NE.AND P1, PT, R11.reuse, 0x2, PT ;  /* 0x000000020b00780c */ /* 0x040fe20003f25270 */
[----:B------:R-:W-:Y:S01]  /*2810*/  @!PT LDS RZ, [RZ] ;  /* 0x00000000fffff984 */ /* 0x000fe20000000800 */
[----:B------:R-:W-:Y:S01]  /*2820*/  @!PT LDS RZ, [RZ] ;  /* 0x00000000fffff984 */ /* 0x000fe20000000800 */
[----:B------:R-:W-:Y:S01]  /*2830*/  @!PT LDS RZ, [RZ] ;  /* 0x00000000fffff984 */ /* 0x000fe20000000800 */
[----:B------:R-:W-:Y:S01]  /*2840*/  @!PT LDS RZ, [RZ] ;  /* 0x00000000fffff984 */ /* 0x000fe20000000800 */
[----:B------:R2:W-:Y:S06]  /*2850*/  MEMBAR.ALL.CTA ;  /* 0x0000000000007992 */ /* 0x0005ec0000008000 */
[----:B--2---:R-:W2:Y:S01]  /*2860*/  FENCE.VIEW.ASYNC.S ;  /* 0x00000000000073c6 */ /* 0x004ea20000000000 */
[----:B------:R-:W-:Y:S01]  /*2870*/  SEL R11, R11, RZ, P1 ;  /* 0x000000ff0b0b7207 */ /* 0x000fe20000800000 */
[----:B--2---:R2:W-:Y:S01]  /*2880*/  SYNCS.ARRIVE.TRANS64.RED.A1T0 RZ, [R0+URZ], RZ ;  /* 0x000000ff00ff79a7 */ /* 0x0045e200081004ff */
[----:B-1----:R-:W-:-:S02]  /*2890*/  LOP3.LUT P3, RZ, R6, 0x1, RZ, 0xc0, !PT ;  /* 0x0000000106ff7812 */ /* 0x002fc4000786c0ff */
[----:B------:R-:W-:-:S04]  /*28a0*/  SEL R4, RZ, 0x1, P1 ;  /* 0x00000001ff047807 */ /* 0x000fc80000800000 */
[----:B------:R-:W-:Y:S02]  /*28b0*/  LOP3.LUT R10, R10, R4, RZ, 0x3c, !PT ;  /* 0x000000040a0a7212 */ /* 0x000fe400078e3cff */
[----:B--2---:R-:W-:-:S04]  /*28c0*/  SEL R0, RZ, 0x1, P0 ;  /* 0x00000001ff007807 */ /* 0x004fc80000000000 */
[----:B------:R-:W-:Y:S01]  /*28d0*/  LOP3.LUT R9, R9, R0, RZ, 0x3c, !PT ;  /* 0x0000000009097212 */ /* 0x000fe200078e3cff */
[----:B------:R-:W-:Y:S06]  /*28e0*/  @P3 BRA `(.L_x_44) ;  /* 0xfffffffc002c3947 */ /* 0x000fec000383ffff */
[----:B------:R-:W-:Y:S01]  /*28f0*/  ULEA UR5, UR6, UR37, 0x3 ;  /* 0x0000002506057291 */ /* 0x000fe2000f8e18ff */
[----:B------:R-:W-:-:S08]  /*2900*/  SHF.L.U32 R2, R12, 0x1f, RZ ;  /* 0x0000001f0c027819 */ /* 0x000fd000000006ff */
[----:B------:R-:W1:Y:S02]  /*2910*/  SYNCS.PHASECHK.TRANS64 P0, [UR5+0x90], R2 ;  /* 0x00009002ff0075a7 */ /* 0x000e640008001005 */
[----:B-1----:R-:W-:Y:S05]  /*2920*/  @P0 BRA `(.L_x_45) ;  /* 0x0000000000080947 */ /* 0x002fea0003800000 */
[----:B------:R-:W1:Y:S02]  /*2930*/  SYNCS.PHASECHK.TRANS64.TRYWAIT P0, [UR5+0x90], R2 ;  /* 0x00009002ff0075a7 */ /* 0x000e640008001105 */
[----:B-1----:R-:W-:Y:S05]  /*2940*/  @!P0 BRA `(.L_x_46) ;  /* 0x0000004c00708947 */ /* 0x002fea0003800000 */
.L_x_45:
[----:B------:R-:W-:-:S04]  /*2950*/  UIADD3 UR4, UPT, UPT, UR6, 0x1, URZ ;  /* 0x0000000106047890 */ /* 0x000fc8000fffe0ff */
[----:B------:R-:W-:-:S04]  /*2960*/  UISETP.NE.AND UP0, UPT, UR4, 0x2, UPT ;  /* 0x000000020400788c */ /* 0x000fc8000bf05270 */
[----:B------:R-:W-:Y:S02]  /*2970*/  USEL UR7, URZ, 0x1, UP0 ;  /* 0x00000001ff077887 */ /* 0x000fe40008000000 */
[----:B------:R-:W-:-:S04]  /*2980*/  USEL UR4, UR4, URZ, UP0 ;  /* 0x000000ff04047287 */ /* 0x000fc80008000000 */
[----:B------:R-:W-:Y:S01]  /*2990*/  ULEA UR4, UR4, UR37, 0x3 ;  /* 0x0000002504047291 */ /* 0x000fe2000f8e18ff */
[----:B-1----:R-:W-:-:S04]  /*29a0*/  LOP3.LUT R2, R12, UR7, RZ, 0x3c, !PT ;  /* 0x000000070c027c12 */ /* 0x002fc8000f8e3cff */
[----:B------:R-:W-:-:S04]  /*29b0*/  SHF.L.U32 R0, R2, 0x1f, RZ ;  /* 0x0000001f02007819 */ /* 0x000fc800000006ff */
[----:B------:R-:W1:Y:S02]  /*29c0*/  SYNCS.PHASECHK.TRANS64 P0, [UR4+0x90], R0 ;  /* 0x00009000ff0075a7 */ /* 0x000e640008001004 */
[----:B-1----:R-:W-:Y:S05]  /*29d0*/  @P0 EXIT ;  /* 0x000000000000094d */ /* 0x002fea0003800000 */
[----:B------:R-:W-:Y:S02]  /*29e0*/  SHF.L.U32 R2, R2, 0x1f, RZ ;  /* 0x0000001f02027819 */ /* 0x000fe400000006ff */
[----:B------:R-:W-:-:S07]  /*29f0*/  MOV R0, UR4 ;  /* 0x0000000400007c02 */ /* 0x000fce0008000f00 */
.L_x_47:
[----:B-1----:R1:W2:Y:S02]  /*2a00*/  SYNCS.PHASECHK.TRANS64.TRYWAIT P0, [R0+URZ+0x90], R2 ;  /* 0x00009002000075a7 */ /* 0x0022a400080011ff */
[----:B--2---:R-:W-:Y:S05]  /*2a10*/  @!P0 NANOSLEEP.SYNCS 0x989680 ;  /* 0x009896800000895d */ /* 0x004fea0003900000 */
[----:B------:R-:W2:Y:S02]  /*2a20*/  @!P0 SYNCS.PHASECHK.TRANS64 P0, [R0+URZ+0x90], R2 ;  /* 0x00009002000085a7 */ /* 0x000ea400080010ff */
[----:B--2---:R-:W-:Y:S05]  /*2a30*/  @P0 EXIT ;  /* 0x000000000000094d */ /* 0x004fea0003800000 */
[----:B------:R-:W-:Y:S05]  /*2a40*/  BRA `(.L_x_47) ;  /* 0xfffffffc00ec7947 */ /* 0x000fea000383ffff */
.L_x_40:
[----:B------:R-:W-:-:S09]  /*2a50*/  UISETP.NE.AND UP1, UPT, UR8, URZ, UPT ;  /* 0x000000ff0800728c */ /* 0x000fd2000bf25270 */
[----:B------:R-:W-:Y:S05]  /*2a60*/  BRA.U UP1, `(.L_x_48) ;  /* 0x0000000d017c7547 */ /* 0x000fea000b800000 */
[----:B------:R-:W-:Y:S01]  /*2a70*/  UMOV UR4, 0x40 ;  /* 0x0000004000047882 */ /* 0x000fe20000000000 */
[----:B------:R-:W-:Y:S01]  /*2a80*/  NOP ;  /* 0x0000000000007918 */ /* 0x000fe20000000000 */
[----:B------:R-:W-:Y:S01]  /*2a90*/  ULEA UR4, UR37, UR4, 0x18 ;  /* 0x0000000425047291 */ /* 0x000fe2000f8ec0ff */
[----:B------:R-:W-:Y:S02]  /*2aa0*/  UMOV UR5, 0x400 ;  /* 0x0000040000057882 */ /* 0x000fe40000000000 */
[----:B------:R-:W-:-:S06]  /*2ab0*/  ULEA UR37, UR37, UR5, 0x18 ;  /* 0x0000000525257291 */ /* 0x000fcc000f8ec0ff */
[----:B------:R-:W1:Y:S02]  /*2ac0*/  LDS.U8 R0, [UR4+0x1c] ;  /* 0x00001c04ff007984 */ /* 0x000e640008000000 */
[----:B-1----:R-:W-:-:S13]  /*2ad0*/  ISETP.NE.AND P0, PT, R0, RZ, PT ;  /* 0x000000ff0000720c */ /* 0x002fda0003f05270 */
[----:B------:R-:W-:Y:S05]  /*2ae0*/  @P0 BRA `(.L_x_49) ;  /* 0x0000000000580947 */ /* 0x000fea0003800000 */
[----:B------:R-:W-:-:S13]  /*2af0*/  ELECT P0, URZ, PT ;  /* 0x0000000000ff782f */ /* 0x000fda0003800000 */
[----:B------:R-:W-:Y:S05]  /*2b00*/  @!P0 BRA `(.L_x_50) ;  /* 0x0000000000608947 */ /* 0x000fea0003800000 */
[----:B------:R-:W-:Y:S01]  /*2b10*/  UMOV UR5, 0x10 ;  /* 0x0000001000057882 */ /* 0x000fe20000000000 */
[----:B------:R-:W-:Y:S01]  /*2b20*/  HFMA2 R0, -RZ, RZ, 0, 5.9604644775390625e-08 ;  /* 0x00000001ff007431 */ /* 0x000fe200000001ff */
[----:B------:R-:W-:-:S03]  /*2b30*/  MOV R2, 0xffff ;  /* 0x0000ffff00027802 */ /* 0x000fc60000000f00 */
[----:B------:R-:W-:Y:S04]  /*2b40*/  DEPBAR.LE SB1, 0x36 ;  /* 0x00009d800000791a */ /* 0x000fe80000000000 */
[----:B------:R-:W1:Y:S02]  /*2b50*/  UTCATOMSWS.FIND_AND_SET.ALIGN UP0, UR5, UR5 ;  /* 0x00000005000575e3 */ /* 0x000e640008000800 */
[----:B-1----:R-:W-:Y:S01]  /*2b60*/  MOV R3, UR5 ;  /* 0x0000000500037c02 */ /* 0x002fe20008000f00 */
[----:B------:R-:W-:Y:S06]  /*2b70*/  BRA.U UP0, `(.L_x_51) ;  /* 0x0000000100187547 */ /* 0x000fec000b800000 */
.L_x_52:
[----:B------:R-:W-:Y:S05]  /*2b80*/  NANOSLEEP 0x64 ;  /* 0x000000640000795d */ /* 0x000fea0003800000 */
[----:B------:R-:W-:-:S05]  /*2b90*/  UMOV UR5, 0x10 ;  /* 0x0000001000057882 */ /* 0x000fca0000000000 */
[----:B------:R-:W-:Y:S04]  /*2ba0*/  DEPBAR.LE SB1, 0x36 ;  /* 0x00009d800000791a */ /* 0x000fe80000000000 */
[----:B------:R-:W1:Y:S02]  /*2bb0*/  UTCATOMSWS.FIND_AND_SET.ALIGN UP0, UR5, UR5 ;  /* 0x00000005000575e3 */ /* 0x000e640008000800 */
[----:B-1----:R-:W-:Y:S01]  /*2bc0*/  MOV R3, UR5 ;  /* 0x0000000500037c02 */ /* 0x002fe20008000f00 */
[----:B------:R-:W-:Y:S05]  /*2bd0*/  BRA.U !UP0, `(.L_x_52) ;  /* 0xfffffffd08e87547 */ /* 0x000fea000b83ffff */
.L_x_51:
[-C--:B------:R-:W-:Y:S02]  /*2be0*/  SHF.L.U32 R2, R2, R3.reuse, RZ ;  /* 0x0000000302027219 */ /* 0x080fe400000006ff */
[----:B------:R-:W-:Y:S01]  /*2bf0*/  SHF.L.U32 R0, R0, R3, RZ ;  /* 0x0000000300007219 */ /* 0x000fe200000006ff */
[----:B------:R-:W-:Y:S02]  /*2c00*/  IMAD.SHL.U32 R3, R3, 0x20, RZ ;  /* 0x0000002003037824 */ /* 0x000fe400078e00ff */
[----:B------:R1:W-:Y:S04]  /*2c10*/  ATOMS.OR RZ, [UR4+0x14], R2 ;  /* 0x00001402ffff798c */ /* 0x0003e8000b000004 */
[----:B------:R1:W-:Y:S04]  /*2c20*/  ATOMS.OR RZ, [UR4+0x18], R0 ;  /* 0x00001800ffff798c */ /* 0x0003e8000b000004 */
[----:B------:R1:W-:Y:S01]  /*2c30*/  STS [UR37+0x130], R3 ;  /* 0x00013003ff007988 */ /* 0x0003e20008000825 */
[----:B------:R-:W-:Y:S05]  /*2c40*/  BRA `(.L_x_50) ;  /* 0x0000000000107947 */ /* 0x000fea0003800000 */
.L_x_49:
[----:B------:R-:W-:Y:S02]  /*2c50*/  MOV R0, 0xffffffff ;  /* 0xffffffff00007802 */ /* 0x000fe40000000f00 */
[----:B------:R-:W-:-:S03]  /*2c60*/  MOV R2, 0x2c90 ;  /* 0x00002c9000027802 */ /* 0x000fc60000000f00 */
[----:B------:R1:W-:Y:S04]  /*2c70*/  STS [UR37+0x130], R0 ;  /* 0x00013000ff007988 */ /* 0x0003e80008000825 */
[----:B-1-3-5:R-:W-:Y:S05]  /*2c80*/  CALL.REL.NOINC `($__internal_1_$__cuda_sm10x_tcgen05_guardrail_trap_phase_invalid_during_alloc) ;  /* 0x0000005000447944 */ /* 0x02afea0003c00000 */
.L_x_50:
[----:B------:R-:W-:Y:S05]  /*2c90*/  WARPSYNC.ALL ;  /* 0x0000000000007948 */ /* 0x000fea0003800000 */
[----:B------:R-:W2:Y:S01]  /*2ca0*/  S2UR UR6, SR_CgaCtaId ;  /* 0x00000000000679c3 */ /* 0x000ea20000008800 */
[----:B------:R-:W-:Y:S01]  /*2cb0*/  UMOV UR4, 0x400 ;  /* 0x0000040000047882 */ /* 0x000fe20000000000 */
[----:B------:R-:W-:-:S06]  /*2cc0*/  NOP ;  /* 0x0000000000007918 */ /* 0x000fcc0000000000 */
[----:B------:R-:W-:Y:S06]  /*2cd0*/  BAR.ARV 0x6, 0xa0 ;  /* 0x0182800000007b1d */ /* 0x000fec0000002000 */
[----:B------:R-:W4:Y:S01]  /*2ce0*/  LDCU UR7, c[0x0][0x38c] ;  /* 0x00007180ff0777ac */ /* 0x000f220008000800 */
[----:B------:R-:W-:Y:S01]  /*2cf0*/  IMAD.MOV.U32 R11, RZ, RZ, 0x1 ;  /* 0x00000001ff0b7424 */ /* 0x000fe200078e00ff */
[----:B------:R-:W-:Y:S01]  /*2d00*/  CS2R R8, SRZ ;  /* 0x0000000000087805 */ /* 0x000fe2000001ff00 */
[----:B------:R-:W-:Y:S01]  /*2d10*/  IMAD.MOV.U32 R10, RZ, RZ, RZ ;  /* 0x000000ffff0a7224 */ /* 0x000fe200078e00ff */
[----:B------:R-:W-:Y:S01]  /*2d20*/  UMOV UR18, URZ ;  /* 0x000000ff00127c82 */ /* 0x000fe20008000000 */
[----:B------:R-:W-:Y:S01]  /*2d30*/  UMOV UR17, URZ ;  /* 0x000000ff00117c82 */ /* 0x000fe20008000000 */
[----:B------:R-:W-:Y:S01]  /*2d40*/  UMOV UR22, 0x0 ;  /* 0x0000000000167882 */ /* 0x000fe20000000000 */
[----:B------:R-:W-:Y:S01]  /*2d50*/  UMOV UR23, 0x8100010 ;  /* 0x0810001000177882 */ /* 0x000fe20000000000 */
[----:B------:R-:W-:Y:S01]  /*2d60*/  UMOV UR20, 0x0 ;  /* 0x0000000000147882 */ /* 0x000fe20000000000 */
[----:B------:R-:W-:Y:S01]  /*2d70*/  UMOV UR21, 0x8100010 ;  /* 0x0810001000157882 */ /* 0x000fe20000000000 */
[----:B--2---:R-:W-:Y:S01]  /*2d80*/  ULEA UR6, UR6, UR4, 0x18 ;  /* 0x0000000406067291 */ /* 0x004fe2000f8ec0ff */
[----:B------:R-:W2:Y:S03]  /*2d90*/  LDCU UR4, c[0x0][0x38c] ;  /* 0x00007180ff0477ac */ /* 0x000ea60008000800 */
[----:B------:R-:W-:-:S02]  /*2da0*/  UIADD3 UR11, UPT, UPT, UR6, 0x6400, URZ ;  /* 0x00006400060b7890 */ /* 0x000fc4000fffe0ff */
[----:B----4-:R-:W-:-:S03]  /*2db0*/  UIADD3 UR7, UPT, UPT, UR7, 0x1f, URZ ;  /* 0x0000001f07077890 */ /* 0x010fc6000fffe0ff */
[----:B-1----:R-:W1:Y:S01]  /*2dc0*/  LDS R0, [UR6+0x130] ;  /* 0x00013006ff007984 */ /* 0x002e620008000800 */
[----:B------:R-:W-:Y:S02]  /*2dd0*/  UIADD3 UR12, UPT, UPT, UR6, 0xe400, URZ ;  /* 0x0000e400060c7890 */ /* 0x000fe4000fffe0ff */
[----:B------:R-:W-:Y:S02]  /*2de0*/  USHF.R.S32.HI UR5, URZ, 0x1f, UR7 ;  /* 0x0000001fff057899 */ /* 0x000fe40008011407 */
[----:B------:R-:W-:Y:S02]  /*2df0*/  USHF.R.U32.HI UR11, URZ, 0x4, UR11 ;  /* 0x00000004ff0b7899 */ /* 0x000fe4000801160b */
[----:B------:R-:W-:Y:S02]  /*2e00*/  ULEA.HI UR5, UR5, UR7, URZ, 0x5 ;  /* 0x0000000705057291 */ /* 0x000fe4000f8f28ff */
[----:B------:R-:W-:Y:S02]  /*2e10*/  USHF.R.U32.HI UR12, URZ, 0x4, UR12 ;  /* 0x00000004ff0c7899 */ /* 0x000fe4000801160c */
[----:B------:R-:W-:-:S02]  /*2e20*/  USHF.R.S32.HI UR5, URZ, 0x5, UR5 ;  /* 0x00000005ff057899 */ /* 0x000fc40008011405 */
[----:B------:R-:W-:Y:S02]  /*2e30*/  ULOP3.LUT UR11, UR11, 0x3fff, URZ, 0xc0, !UPT ;  /* 0x00003fff0b0b7892 */ /* 0x000fe4000f8ec0ff */
[----:B------:R-:W-:Y:S02]  /*2e40*/  UISETP.LT.AND UP0, UPT, UR5, 0x1, UPT ;  /* 0x000000010500788c */ /* 0x000fe4000bf01270 */
[----:B------:R-:W-:Y:S02]  /*2e50*/  ULOP3.LUT UR12, UR12, 0x3fff, URZ, 0xc0, !UPT ;  /* 0x00003fff0c0c7892 */ /* 0x000fe4000f8ec0ff */
[----:B------:R-:W-:Y:S02]  /*2e60*/  USEL UR10, UR5, 0x1, !UP0 ;  /* 0x00000001050a7887 */ /* 0x000fe4000c000000 */
[----:B------:R-:W-:Y:S02]  /*2e70*/  ULOP3.LUT UR11, UR11, 0x10000, URZ, 0xfc, !UPT ;  /* 0x000100000b0b7892 */ /* 0x000fe4000f8efcff */
[----:B------:R-:W-:-:S02]  /*2e80*/  ULOP3.LUT UR12, UR12, 0x10000, URZ, 0xfc, !UPT ;  /* 0x000100000c0c7892 */ /* 0x000fc4000f8efcff */
[----:B------:R-:W-:Y:S02]  /*2e90*/  UIADD3 UR10, UPT, UPT, -UR10, URZ, URZ ;  /* 0x000000ff0a0a7290 */ /* 0x000fe4000fffe1ff */
[----:B--2---:R-:W-:Y:S01]  /*2ea0*/  UISETP.GE.AND UP3, UPT, UR4, 0x1, UPT ;  /* 0x000000010400788c */ /* 0x004fe2000bf66270 */
[----:B-1----:R-:W-:-:S15]  /*2eb0*/  R2UR UR19, R0 ;  /* 0x00000000001372ca */ /* 0x002fde00000e0000 */
.L_x_59:
[----:B------:R-:W-:Y:S02]  /*2ec0*/  LEA R0, R10, UR6, 0x3 ;  /* 0x000000060a007c11 */ /* 0x000fe4000f8e18ff */
[----:B------:R-:W-:Y:S02]  /*2ed0*/  SHF.L.U32 R2, R9, 0x1f, RZ ;  /* 0x0000001f09027819 */ /* 0x000fe400000006ff */
[----:B------:R-:W-:Y:S01]  /*2ee0*/  PLOP3.LUT P0, PT, PT, PT, UP3, 0x80, 0x8 ;  /* 0x000000000008781c */ /* 0x000fe20003f0f038 */
[----:B------:R-:W-:Y:S01]  /*2ef0*/  VIADD R3, R0, 0x90 ;  /* 0x0000009000037836 */ /* 0x000fe20000000000 */
[----:B-1----:R-:W1:Y:S02]  /*2f00*/  SYNCS.PHASECHK.TRANS64.TRYWAIT P1, [R0+URZ+0x80], R2 ;  /* 0x00008002000075a7 */ /* 0x002e6400080211ff */
[----:B-1--4-:R-:W-:Y:S09]  /*2f10*/  @!P1 BRA `(.L_x_53) ;  /* 0x0000004800149947 */ /* 0x012ff20003800000 */
.L_x_130:
[----:B------:R-:W-:Y:S01]  /*2f20*/  LEA R4, R10, UR6, 0x4 ;  /* 0x000000060a047c11 */ /* 0x000fe2000f8e20ff */
[----:B------:R-:W-:Y:S01]  /*2f30*/  @UP3 ULEA UR4, UR17, UR6, 0x3 ;  /* 0x0000000611043291 */ /* 0x000fe2000f8e18ff */
[----:B------:R-:W-:Y:S01]  /*2f40*/  PLOP3.LUT P2, PT, PT, PT, PT, 0x80, 0x8 ;  /* 0x000000000008781c */ /* 0x000fe20003f4f070 */
[----:B------:R-:W-:Y:S01]  /*2f50*/  ULEA UR8, UR18, UR6, 0x3 ;  /* 0x0000000612087291 */ /* 0x000fe2000f8e18ff */
[----:B------:R-:W-:Y:S01]  /*2f60*/  PRMT R3, RZ, 0x654, R3 ;  /* 0x00000654ff037816 */ /* 0x000fe20000000003 */
[----:B------:R-:W-:Y:S01]  /*2f70*/  ULEA UR9, UR18, UR19, 0x6 ;  /* 0x0000001312097291 */ /* 0x000fe2000f8e30ff */
[----:B------:R-:W2:Y:S01]  /*2f80*/  LDS.128 R4, [R4+0x110] ;  /* 0x0001100004047984 */ /* 0x000ea20000000c00 */
[----:B-1----:R-:W-:Y:S02]  /*2f90*/  @P0 SHF.L.U32 R2, R8, 0x1f, RZ ;  /* 0x0000001f08020819 */ /* 0x002fe400000006ff */
[----:B------:R-:W-:Y:S01]  /*2fa0*/  SHF.L.U32 R0, R11, 0x1f, RZ ;  /* 0x0000001f0b007819 */ /* 0x000fe200000006ff */
[----:B------:R-:W-:Y:S01]  /*2fb0*/  @!PT LDS RZ, [RZ] ;  /* 0x00000000fffff984 */ /* 0x000fe20000000800 */
[----:B------:R-:W-:Y:S01]  /*2fc0*/  @!PT LDS RZ, [RZ] ;  /* 0x00000000fffff984 */ /* 0x000fe20000000800 */
[----:B------:R-:W-:Y:S01]  /*2fd0*/  @!PT LDS RZ, [RZ] ;  /* 0x00000000fffff984 */ /* 0x000fe20000000800 */
[----:B------:R-:W-:Y:S01]  /*2fe0*/  @!PT LDS RZ, [RZ] ;  /* 0x00000000fffff984 */ /* 0x000fe20000000800 */
[----:B------:R1:W-:Y:S06]  /*2ff0*/  MEMBAR.ALL.CTA ;  /* 0x0000000000007992 */ /* 0x0003ec0000008000 */
[----:B-1----:R-:W1:Y:S02]  /*3000*/  FENCE.VIEW.ASYNC.S ;  /* 0x00000000000073c6 */ /* 0x002e640000000000 */
[----:B-1----:R1:W-:Y:S01]  /*3010*/  SYNCS.ARRIVE.TRANS64.RED.A1T0 RZ, [R3+URZ], RZ ;  /* 0x000000ff03ff79a7 */ /* 0x0023e200081004ff */
[----:B------:R1:W4:Y:S01]  /*3020*/  @P0 SYNCS.PHASECHK.TRANS64.TRYWAIT P2, [UR4], R2 ;  /* 0x00000002ff0005a7 */ /* 0x0003220008041104 */
[----:B--2---:R-:W-:Y:S01]  /*3030*/  LOP3.LUT P1, RZ, R6, 0x1, RZ, 0xc0, !PT ;  /* 0x0000000106ff7812 */ /* 0x004fe2000782c0ff */
[----:B------:R-:W2:Y:S02]  /*3040*/  SYNCS.PHASECHK.TRANS64.TRYWAIT P0, [UR8+0xc0], R0 ;  /* 0x0000c000ff0075a7 */ /* 0x000ea40008001108 */
[----:B-12-4-:R-:W-:Y:S10]  /*3050*/  @!P0 BRA `(.L_x_54) ;  /* 0x0000004400d88947 */ /* 0x016ff40003800000 */
.L_x_132:
[----:B------:R-:W-:Y:S01]  /*3060*/  IADD3 R10, PT, PT, R10, 0x1, RZ ;  /* 0x000000010a0a7810 */ /* 0x000fe20007ffe0ff */
[----:B------:R-:W-:Y:S06]  /*3070*/  BRA.U !UP3, `(.L_x_55) ;  /* 0x000000010b987547 */ /* 0x000fec000b800000 */
[----:B------:R-:W-:Y:S01]  /*3080*/  UPLOP3.LUT UP4, UPT, UPT, UPT, UPT, 0x40, 0x4 ;  /* 0x000000000004789c */ /* 0x000fe20003f8e870 */
[----:B------:R-:W-:Y:S01]  /*3090*/  UMOV UR16, UR10 ;  /* 0x0000000a00107c82 */ /* 0x000fe20008000000 */
[----:B------:R-:W-:Y:S01]  /*30a0*/  UMOV UR15, UR5 ;  /* 0x00000005000f7c82 */ /* 0x000fe20008000000 */
[----:B------:R-:W-:-:S08]  /*30b0*/  UMOV UR14, UR17 ;  /* 0x00000011000e7c82 */ /* 0x000fd00008000000 */
.L_x_58:
[----:B------:R-:W-:Y:S02]  /*30c0*/  UIADD3 UR16, UPT, UPT, UR16, 0x1, URZ ;  /* 0x0000000110107890 */ /* 0x000fe4000fffe0ff */
[----:B--2---:R-:W-:Y:S02]  /*30d0*/  ULEA UR7, UR14, UR6, 0x3 ;  /* 0x000000060e077291 */ /* 0x004fe4000f8e18ff */
[----:B------:R-:W-:Y:S01]  /*30e0*/  UISETP.NE.AND UP0, UPT, UR16, URZ, UPT ;  /* 0x000000ff1000728c */ /* 0x000fe2000bf05270 */
[----:B----4-:R-:W-:Y:S10]  /*30f0*/  @P2 BRA `(.L_x_56) ;  /* 0x00000000000c2947 */ /* 0x010ff40003800000 */
[----:B-1----:R-:W-:Y:S04]  /*3100*/  SHF.L.U32 R2, R8, 0x1f, RZ ;  /* 0x0000001f08027819 */ /* 0x002fe800000006ff */
[----:B------:R-:W1:Y:S02]  /*3110*/  SYNCS.PHASECHK.TRANS64.TRYWAIT P0, [UR7], R2 ;  /* 0x00000002ff0075a7 */ /* 0x000e640008001107 */
[----:B-1----:R-:W-:Y:S05]  /*3120*/  @!P0 BRA `(.L_x_57) ;  /* 0x0000004400bc8947 */ /* 0x002fea0003800000 */
.L_x_56:
[----:B------:R-:W-:Y:S01]  /*3130*/  UISETP.NE.AND UP1, UPT, UR15, 0x1, UPT ;  /* 0x000000010f00788c */ /* 0x000fe2000bf25270 */
[----:B------:R-:W-:Y:S01]  /*3140*/  PLOP3.LUT P2, PT, PT, PT, PT, 0x80, 0x8 ;  /* 0x000000000008781c */ /* 0x000fe20003f4f070 */
[----:B------:R-:W-:Y:S02]  /*3150*/  UIADD3 UR17, UPT, UPT, UR14, 0x1, URZ ;  /* 0x000000010e117890 */ /* 0x000fe4000fffe0ff */
[----:B------:R-:W-:Y:S02]  /*3160*/  ULEA UR24, UR14, UR12, 0x8 ;  /* 0x0000000c0e187291 */ /* 0x000fe4000f8e40ff */
[----:B------:R-:W-:Y:S01]  /*3170*/  UISETP.NE.AND UP2, UPT, UR17, 0x4, UPT ;  /* 0x000000041100788c */ /* 0x000fe2000bf45270 */
[----:B------:R-:W-:Y:S01]  /*3180*/  PLOP3.LUT P0, PT, PT, PT, UP1, 0x80, 0x8 ;  /* 0x000000000008781c */ /* 0x000fe20003f0f018 */
[----:B------:R-:W-:Y:S02]  /*3190*/  ULEA UR26, UR14, UR11, 0x9 ;  /* 0x0000000b0e1a7291 */ /* 0x000fe4000f8e48ff */
[----:B------:R-:W-:Y:S02]  /*31a0*/  USEL UR13, URZ, 0x1, UP2 ;  /* 0x00000001ff0d7887 */ /* 0x000fe40009000000 */
[----:B------:R-:W-:Y:S02]  /*31b0*/  USEL UR17, UR17, URZ, UP2 ;  /* 0x000000ff11117287 */ /* 0x000fe40009000000 */
[----:B------:R-:W-:Y:S02]  /*31c0*/  UIADD3 UR30, UPT, UPT, UR24, 0x2, URZ ;  /* 0x00000002181e7890 */ /* 0x000fe4000fffe0ff */
[----:B------:R-:W-:Y:S01]  /*31d0*/  @UP1 ULEA UR4, UR17, UR6, 0x3 ;  /* 0x0000000611041291 */ /* 0x000fe2000f8e18ff */
[----:B------:R-:W-:Y:S01]  /*31e0*/  LOP3.LUT R8, R8, UR13, RZ, 0x3c, !PT ;  /* 0x0000000d08087c12 */ /* 0x000fe2000f8e3cff */
[----:B------:R-:W-:Y:S02]  /*31f0*/  UIADD3 UR28, UPT, UPT, UR26, 0x2, URZ ;  /* 0x000000021a1c7890 */ /* 0x000fe4000fffe0ff */
[----:B------:R-:W-:Y:S01]  /*3200*/  UIADD3 UR7, UPT, UPT, UR7, 0x20, URZ ;  /* 0x0000002007077890 */ /* 0x000fe2000fffe0ff */
[----:B-1----:R-:W-:Y:S01]  /*3210*/  @P0 SHF.L.U32 R0, R8, 0x1f, RZ ;  /* 0x0000001f08000819 */ /* 0x002fe200000006ff */
[----:B------:R-:W-:Y:S01]  /*3220*/  UMOV UR25, 0x80004020 ;  /* 0x8000402000197882 */ /* 0x000fe20000000000 */
[----:B------:R-:W-:Y:S01]  /*3230*/  UMOV UR27, 0x80004020 ;  /* 0x80004020001b7882 */ /* 0x000fe20000000000 */
[----:B------:R-:W-:Y:S01]  /*3240*/  UMOV UR31, 0x80004020 ;  /* 0x80004020001f7882 */ /* 0x000fe20000000000 */
[----:B------:R2:W4:Y:S01]  /*3250*/  @P0 SYNCS.PHASECHK.TRANS64.TRYWAIT P2, [UR4], R0 ;  /* 0x00000000ff0005a7 */ /* 0x0005220008041104 */
[----:B------:R-:W-:Y:S01]  /*3260*/  UIADD3 UR15, UPT, UPT, UR15, -0x1, URZ ;  /* 0xffffffff0f0f7890 */ /* 0x000fe2000fffe0ff */
[----:B------:R2:W-:Y:S01]  /*3270*/  UTCHMMA gdesc[UR26], gdesc[UR24], tmem[UR9], tmem[UR22], idesc[UR23], UP4 ;  /* 0x00ff16181a0075ea */ /* 0x0005e2000a000009 */
[----:B------:R-:W-:Y:S01]  /*3280*/  UPLOP3.LUT UP4, UPT, UPT, UPT, UPT, 0x80, 0x8 ;  /* 0x000000000008789c */ /* 0x000fe20003f8f070 */
[----:B------:R-:W-:Y:S01]  /*3290*/  UMOV UR29, 0x80004020 ;  /* 0x80004020001d7882 */ /* 0x000fe20000000000 */
[----:B------:R-:W-:Y:S01]  /*32a0*/  UMOV UR14, UR17 ;  /* 0x00000011000e7c82 */ /* 0x000fe20008000000 */
[----:B------:R2:W-:Y:S01]  /*32b0*/  UTCHMMA gdesc[UR28], gdesc[UR30], tmem[UR9], tmem[UR20], idesc[UR21], UPT ;  /* 0x00ff141e1c0075ea */ /* 0x0005e2000b800009 */
[----:B------:R2:W-:Y:S01]  /*32c0*/  UTCBAR [UR7], URZ ;  /* 0x000000ff070073e9 */ /* 0x0005e200080000ff */
[----:B------:R-:W-:Y:S06]  /*32d0*/  BRA.U UP0, `(.L_x_58) ;  /* 0xfffffffd00787547 */ /* 0x000fec000b83ffff */
.L_x_55:
[----:B------:R-:W-:Y:S01]  /*32e0*/  UIADD3 UR18, UPT, UPT, UR18, 0x1, URZ ;  /* 0x0000000112127890 */ /* 0x000fe2000fffe0ff */
[C---:B------:R-:W-:Y:S01]  /*32f0*/  ISETP.NE.AND P0, PT, R10.reuse, 0x2, PT ;  /* 0x000000020a00780c */ /* 0x040fe20003f05270 */
[----:B------:R-:W-:Y:S02]  /*3300*/  UIADD3 UR8, UPT, UPT, UR8, 0xa0, URZ ;  /* 0x000000a008087890 */ /* 0x000fe4000fffe0ff */
[----:B------:R-:W-:Y:S01]  /*3310*/  UISETP.NE.AND UP0, UPT, UR18, 0x4, UPT ;  /* 0x000000041200788c */ /* 0x000fe2000bf05270 */
[----:B-12---:R-:W-:Y:S02]  /*3320*/  SEL R0, RZ, 0x1, P0 ;  /* 0x00000001ff007807 */ /* 0x006fe40000000000 */
[----:B------:R-:W-:Y:S01]  /*3330*/  SEL R10, R10, RZ, P0 ;  /* 0x000000ff0a0a7207 */ /* 0x000fe20000000000 */
[----:B------:R-:W-:Y:S01]  /*3340*/  USEL UR4, URZ, 0x1, UP0 ;  /* 0x00000001ff047887 */ /* 0x000fe20008000000 */
[----:B------:R-:W-:Y:S01]  /*3350*/  LOP3.LUT R9, R9, R0, RZ, 0x3c, !PT ;  /* 0x0000000009097212 */ /* 0x000fe200078e3cff */
[----:B------:R-:W-:Y:S01]  /*3360*/  USEL UR18, UR18, URZ, UP0 ;  /* 0x000000ff12127287 */ /* 0x000fe20008000000 */
[----:B------:R1:W-:Y:S03]  /*3370*/  UTCBAR [UR8], URZ ;  /* 0x000000ff080073e9 */ /* 0x0003e600080000ff */
[----:B------:R-:W-:Y:S01]  /*3380*/  LOP3.LUT R11, R11, UR4, RZ, 0x3c, !PT ;  /* 0x000000040b0b7c12 */ /* 0x000fe2000f8e3cff */
[----:B------:R-:W-:Y:S07]  /*3390*/  @P1 BRA `(.L_x_59) ;  /* 0xfffffff800c81947 */ /* 0x000fee000383ffff */
[----:B------:R-:W2:Y:S01]  /*33a0*/  S2UR UR4, SR_CgaCtaId ;  /* 0x00000000000479c3 */ /* 0x000ea20000008800 */
[----:B------:R-:W-:Y:S01]  /*33b0*/  ELECT P0, URZ, PT ;  /* 0x0000000000ff782f */ /* 0x000fe20003800000 */
[----:B------:R-:W-:Y:S01]  /*33c0*/  IMAD.MOV.U32 R0, RZ, RZ, 0x1 ;  /* 0x00000001ff007424 */ /* 0x000fe200078e00ff */
[----:B------:R-:W-:Y:S01]  /*33d0*/  UIADD3 UR6, UPT, UPT, UR6, 0xc0, URZ ;  /* 0x000000c006067890 */ /* 0x000fe2000fffe0ff */
[----:B------:R-:W-:Y:S01]  /*33e0*/  SHF.L.U32 R2, R11, 0x1f, RZ ;  /* 0x0000001f0b027819 */ /* 0x000fe200000006ff */
[----:B------:R-:W-:-:S03]  /*33f0*/  UMOV UR5, 0x40 ;  /* 0x0000004000057882 */ /* 0x000fc60000000000 */
[----:B------:R-:W-:Y:S01]  /*3400*/  UVIRTCOUNT.DEALLOC.SMPOOL 0x80 ;  /* 0x000000800000784c */ /* 0x000fe20000000000 */
[----:B--2---:R-:W-:Y:S02]  /*3410*/  ULEA UR4, UR4, UR5, 0x18 ;  /* 0x0000000504047291 */ /* 0x004fe4000f8ec0ff */
[----:B------:R-:W-:-:S07]  /*3420*/  ULEA UR5, UR18, UR6, 0x3 ;  /* 0x0000000612057291 */ /* 0x000fce000f8e18ff */
[----:B------:R2:W-:Y:S02]  /*3430*/  @P0 STS.U8 [UR4+0x1c], R0 ;  /* 0x00001c00ff000988 */ /* 0x0005e40008000004 */
[----:B------:R-:W3:Y:S02]  /*3440*/  SYNCS.PHASECHK.TRANS64.TRYWAIT P0, [UR5], R2 ;  /* 0x00000002ff0075a7 */ /* 0x000ee40008001105 */
[----:B--23--:R-:W-:Y:S05]  /*3450*/  @!P0 BRA `(.L_x_60) ;  /* 0x0000004400088947 */ /* 0x00cfea0003800000 */
.L_x_135:
[----:B------:R-:W-:-:S04]  /*3460*/  UIADD3 UR7, UPT, UPT, UR18, 0x1, URZ ;  /* 0x0000000112077890 */ /* 0x000fc8000fffe0ff */
[----:B------:R-:W-:-:S04]  /*3470*/  UISETP.NE.AND UP0, UPT, UR7, 0x4, UPT ;  /* 0x000000040700788c */ /* 0x000fc8000bf05270 */
[----:B-1----:R-:W-:Y:S02]  /*3480*/  USEL UR8, URZ, 0x1, UP0 ;  /* 0x00000001ff087887 */ /* 0x002fe40008000000 */
[----:B------:R-:W-:-:S04]  /*3490*/  USEL UR7, UR7, URZ, UP0 ;  /* 0x000000ff07077287 */ /* 0x000fc80008000000 */
[----:B------:R-:W-:Y:S01]  /*34a0*/  ULEA UR5, UR7, UR6, 0x3 ;  /* 0x0000000607057291 */ /* 0x000fe2000f8e18ff */
[----:B--2---:R-:W-:-:S04]  /*34b0*/  LOP3.LUT R2, R11, UR8, RZ, 0x3c, !PT ;  /* 0x000000080b027c12 */ /* 0x004fc8000f8e3cff */
[----:B------:R-:W-:-:S04]  /*34c0*/  SHF.L.U32 R3, R2, 0x1f, RZ ;  /* 0x0000001f02037819 */ /* 0x000fc800000006ff */
[----:B------:R-:W1:Y:S02]  /*34d0*/  SYNCS.PHASECHK.TRANS64.TRYWAIT P0, [UR5], R3 ;  /* 0x00000003ff0075a7 */ /* 0x000e640008001105 */
[----:B-1----:R-:W-:Y:S05]  /*34e0*/  @!P0 BRA `(.L_x_61) ;  /* 0x0000004000fc8947 */ /* 0x002fea0003800000 */
.L_x_137:
        /* <DEDUP_REMOVED lines=9> */
.L_x_139:
[----:B------:R-:W-:-:S04]  /*3580*/  UIADD3 UR7, UPT, UPT, UR7, 0x1, URZ ;  /* 0x0000000107077890 */ /* 0x000fc8000fffe0ff */
[----:B------:R-:W-:-:S04]  /*3590*/  UISETP.NE.AND UP0, UPT, UR7, 0x4, UPT ;  /* 0x000000040700788c */ /* 0x000fc8000bf05270 */
[----:B------:R-:W-:Y:S02]  /*35a0*/  USEL UR5, URZ, 0x1, UP0 ;  /* 0x00000001ff057887 */ /* 0x000fe40008000000 */
[----:B------:R-:W-:-:S04]  /*35b0*/  USEL UR7, UR7, URZ, UP0 ;  /* 0x000000ff07077287 */ /* 0x000fc80008000000 */
[----:B------:R-:W-:Y:S01]  /*35c0*/  ULEA UR7, UR7, UR6, 0x3 ;  /* 0x0000000607077291 */ /* 0x000fe2000f8e18ff */
[----:B------:R-:W-:-:S04]  /*35d0*/  LOP3.LUT R2, R2, UR5, RZ, 0x3c, !PT ;  /* 0x0000000502027c12 */ /* 0x000fc8000f8e3cff */
[----:B------:R-:W-:-:S04]  /*35e0*/  SHF.L.U32 R2, R2, 0x1f, RZ ;  /* 0x0000001f02027819 */ /* 0x000fc800000006ff */
[----:B------:R-:W2:Y:S02]  /*35f0*/  SYNCS.PHASECHK.TRANS64.TRYWAIT P0, [UR7], R2 ;  /* 0x00000002ff0075a7 */ /* 0x000ea40008001107 */
[----:B--2---:R-:W-:Y:S05]  /*3600*/  @!P0 BRA `(.L_x_63) ;  /* 0x0000004000e48947 */ /* 0x004fea0003800000 */
.L_x_141:
[----:B------:R-:W-:Y:S01]  /*3610*/  NOP ;  /* 0x0000000000007918 */ /* 0x000fe20000000000 */
[----:B-1----:R-:W1:Y:S01]  /*3620*/  LDS R0, [UR4+0x14] ;  /* 0x00001404ff007984 */ /* 0x002e620008000800 */
[----:B------:R-:W-:Y:S01]  /*3630*/  ULOP3.LUT UR6, UR19, 0xffff, URZ, 0xc0, !UPT ;  /* 0x0000ffff13067892 */ /* 0x000fe2000f8ec0ff */
[----:B------:R-:W-:Y:S01]  /*3640*/  UMOV UR8, 0xffff ;  /* 0x0000ffff00087882 */ /* 0x000fe20000000000 */
[----:B------:R-:W-:Y:S02]  /*3650*/  UMOV UR5, 0x1 ;  /* 0x0000000100057882 */ /* 0x000fe40000000000 */
[----:B------:R-:W-:-:S04]  /*3660*/  USHF.R.U32.HI UR6, URZ, 0x5, UR6 ;  /* 0x00000005ff067899 */ /* 0x000fc80008011606 */
[----:B------:R-:W-:Y:S02]  /*3670*/  USHF.L.U32 UR8, UR8, UR6, URZ ;  /* 0x0000000608087299 */ /* 0x000fe400080006ff */
[----:B------:R-:W-:-:S04]  /*3680*/  USHF.L.U32 UR5, UR5, UR6, URZ ;  /* 0x0000000605057299 */ /* 0x000fc800080006ff */
[----:B-1----:R-:W-:-:S04]  /*3690*/  LOP3.LUT R0, R0, UR8, RZ, 0xc0, !PT ;  /* 0x0000000800007c12 */ /* 0x002fc8000f8ec0ff */
[----:B------:R-:W-:-:S13]  /*36a0*/  ISETP.NE.AND P0, PT, R0, UR8, PT ;  /* 0x0000000800007c0c */ /* 0x000fda000bf05270 */
[----:B------:R-:W-:Y:S05]  /*36b0*/  @P0 BRA `(.L_x_64) ;  /* 0x0000000000580947 */ /* 0x000fea0003800000 */
[----:B------:R-:W1:Y:S02]  /*36c0*/  LDS R0, [UR4+0x18] ;  /* 0x00001804ff007984 */ /* 0x000e640008000800 */
[----:B-1----:R-:W-:-:S04]  /*36d0*/  LOP3.LUT R0, R0, UR5, RZ, 0xc0, !PT ;  /* 0x0000000500007c12 */ /* 0x002fc8000f8ec0ff */
[----:B------:R-:W-:-:S13]  /*36e0*/  ISETP.NE.AND P0, PT, R0, UR5, PT ;  /* 0x0000000500007c0c */ /* 0x000fda000bf05270 */
[----:B------:R-:W-:Y:S05]  /*36f0*/  @P0 BRA `(.L_x_65) ;  /* 0x00000000003c0947 */ /* 0x000fea0003800000 */
[----:B------:R-:W1:Y:S01]  /*3700*/  S2R R2, SR_LANEID ;  /* 0x0000000000027919 */ /* 0x000e620000000000 */
[----:B------:R-:W-:Y:S01]  /*3710*/  ULOP3.LUT UR8, URZ, UR8, URZ, 0x33, !UPT ;  /* 0x00000008ff087292 */ /* 0x000fe2000f8e33ff */
[----:B------:R-:W-:Y:S02]  /*3720*/  VOTEU.ANY UR7, UPT, PT ;  /* 0x0000000000077886 */ /* 0x000fe400038e0100 */
[----:B------:R-:W-:-:S03]  /*3730*/  UFLO.U32 UR7, UR7 ;  /* 0x00000007000772bd */ /* 0x000fc600080e0000 */
[----:B------:R-:W-:-:S04]  /*3740*/  IMAD.U32 R0, RZ, RZ, UR8 ;  /* 0x00000008ff007e24 */ /* 0x000fc8000f8e00ff */
[----:B------:R2:W3:Y:S02]  /*3750*/  REDUX UR6, R0 ;  /* 0x00000000000673c4 */ /* 0x0004e40000000000 */
[----:B------:R1:W-:Y:S02]  /*3760*/  UTCATOMSWS.AND URZ, UR8 ;  /* 0x0000000800ff79e3 */ /* 0x0003e40008000000 */
[----:B-1----:R-:W-:Y:S02]  /*3770*/  ISETP.EQ.U32.AND P0, PT, R2, UR7, PT ;  /* 0x0000000702007c0c */ /* 0x002fe4000bf02070 */
[----:B--2---:R-:W-:Y:S02]  /*3780*/  LOP3.LUT R0, RZ, UR5, RZ, 0x33, !PT ;  /* 0x00000005ff007c12 */ /* 0x004fe4000f8e33ff */
[----:B---3--:R-:W-:Y:S02]  /*3790*/  MOV R2, UR6 ;  /* 0x0000000600027c02 */ /* 0x008fe40008000f00 */
[----:B------:R-:W1:Y:S07]  /*37a0*/  REDUX UR5, R0 ;  /* 0x00000000000573c4 */ /* 0x000e6e0000000000 */
[----:B------:R2:W-:Y:S01]  /*37b0*/  @P0 ATOMS.AND RZ, [UR4+0x14], R2 ;  /* 0x00001402ffff098c */ /* 0x0005e2000a800004 */
[----:B-1----:R-:W-:-:S05]  /*37c0*/  IMAD.U32 R0, RZ, RZ, UR5 ;  /* 0x00000005ff007e24 */ /* 0x002fca000f8e00ff */
[----:B------:R2:W-:Y:S01]  /*37d0*/  @P0 ATOMS.AND RZ, [UR4+0x18], R0 ;  /* 0x00001800ffff098c */ /* 0x0005e2000a800004 */
[----:B------:R-:W-:Y:S05]  /*37e0*/  BRA `(.L_x_66) ;  /* 0x0000000000147947 */ /* 0x000fea0003800000 */
.L_x_65:
[----:B------:R-:W-:Y:S02]  /*37f0*/  MOV R2, 0x3810 ;  /* 0x0000381000027802 */ /* 0x000fe40000000f00 */
[----:B----45:R-:W-:Y:S05]  /*3800*/  CALL.REL.NOINC `($__internal_0_$__cuda_sm10x_tcgen05_guardrail_trap_col_being_dealloced_not_returned_by_alloc) ;  /* 0x0000004400587944 */ /* 0x030fea0003c00000 */
[----:B------:R-:W-:Y:S05]  /*3810*/  BRA `(.L_x_66) ;  /* 0x0000000000087947 */ /* 0x000fea0003800000 */
.L_x_64:
[----:B------:R-:W-:Y:S02]  /*3820*/  MOV R2, 0x3840 ;  /* 0x0000384000027802 */ /* 0x000fe40000000f00 */
[----:B----45:R-:W-:Y:S05]  /*3830*/  CALL.REL.NOINC `($__internal_2_$__cuda_sm10x_tcgen05_guardrail_trap_unallocated_columns_being_dealloced) ;  /* 0x0000004400647944 */ /* 0x030fea0003c00000 */
.L_x_66:
[----:B------:R-:W-:Y:S01]  /*3840*/  NOP ;  /* 0x0000000000007918 */ /* 0x000fe20000000000 */
[----:B------:R-:W-:Y:S05]  /*3850*/  EXIT ;  /* 0x000000000000794d */ /* 0x000fea0003800000 */
.L_x_48:
[----:B------:R-:W-:-:S09]  /*3860*/  UISETP.NE.OR UP2, UPT, UR8, 0x3, !UP2 ;  /* 0x000000030800788c */ /* 0x000fd2000d745670 */
[----:B------:R-:W-:Y:S05]  /*3870*/  BRA.U UP2, `(.L_x_67) ;  /* 0x0000000d02b07547 */ /* 0x000fea000b800000 */
[----:B------:R-:W1:Y:S01]  /*3880*/  LDC R0, c[0x0][0xb30] ;  /* 0x0002cc00ff007b82 */ /* 0x000e620000000800 */
[----:B------:R-:W2:Y:S01]  /*3890*/  LDCU.64 UR8, c[0x0][0x888] ;  /* 0x00011100ff0877ac */ /* 0x000ea20008000a00 */
[----:B------:R-:W-:Y:S02]  /*38a0*/  HFMA2 R27, -RZ, RZ, 0, 0 ;  /* 0x00000000ff1b7431 */ /* 0x000fe400000001ff */
[----:B------:R-:W-:Y:S01]  /*38b0*/  IMAD.MOV.U32 R29, RZ, RZ, 0x1 ;  /* 0x00000001ff1d7424 */ /* 0x000fe200078e00ff */
[----:B------:R-:W-:Y:S01]  /*38c0*/  MOV R25, 0x2000 ;  /* 0x0000200000197802 */ /* 0x000fe20000000f00 */
[----:B------:R-:W4:Y:S01]  /*38d0*/  LDCU.64 UR4, c[0x0][0x890] ;  /* 0x00011200ff0477ac */ /* 0x000f220008000a00 */
[----:B------:R-:W-:Y:S01]  /*38e0*/  IMAD.MOV.U32 R28, RZ, RZ, RZ ;  /* 0x000000ffff1c7224 */ /* 0x000fe200078e00ff */
[----:B------:R-:W3:Y:S01]  /*38f0*/  LDC R24, c[0x0][0x370] ;  /* 0x0000dc00ff187b82 */ /* 0x000ee20000000800 */
[----:B------:R-:W-:Y:S01]  /*3900*/  UMOV UR7, 0x400 ;  /* 0x0000040000077882 */ /* 0x000fe20000000000 */
[----:B------:R-:W-:-:S02]  /*3910*/  UPLOP3.LUT UP1, UPT, UPT, UPT, UPT, 0x40, 0x4 ;  /* 0x000000000004789c */ /* 0x000fc40003f2e870 */
[----:B------:R-:W-:Y:S01]  /*3920*/  ULEA UR7, UR37, UR7, 0x18 ;  /* 0x0000000725077291 */ /* 0x000fe2000f8ec0ff */
[----:B------:R-:W-:-:S03]  /*3930*/  UMOV UR13, URZ ;  /* 0x000000ff000d7c82 */ /* 0x000fc60008000000 */
[----:B------:R-:W3:Y:S01]  /*3940*/  LDC R3, c[0x0][0xb0c] ;  /* 0x0002c300ff037b82 */ /* 0x000ee20000000800 */
[----:B--2---:R-:W-:Y:S02]  /*3950*/  UISETP.NE.U32.AND UP3, UPT, UR8, URZ, UPT ;  /* 0x000000ff0800728c */ /* 0x004fe4000bf65070 */
[----:B----4-:R-:W-:-:S05]  /*3960*/  UISETP.NE.U32.AND UP4, UPT, UR4, URZ, UPT ;  /* 0x000000ff0400728c */ /* 0x010fca000bf85070 */
[----:B------:R-:W2:Y:S01]  /*3970*/  LDC R18, c[0x0][0xb20] ;  /* 0x0002c800ff127b82 */ /* 0x000ea20000000800 */
[----:B-1----:R-:W-:Y:S01]  /*3980*/  ISETP.NE.AND P1, PT, R0, 0x1, PT ;  /* 0x000000010000780c */ /* 0x002fe20003f25270 */
[----:B------:R-:W-:Y:S02]  /*3990*/  UISETP.NE.AND.EX UP3, UPT, UR9, URZ, UPT, UP3 ;  /* 0x000000ff0900728c */ /* 0x000fe4000bf65330 */
[----:B------:R-:W-:-:S04]  /*39a0*/  UISETP.NE.AND.EX UP4, UPT, UR5, URZ, UPT, UP4 ;  /* 0x000000ff0500728c */ /* 0x000fc8000bf85340 */
[----:B------:R-:W1:Y:S08]  /*39b0*/  LDC.64 R30, c[0x0][0x348] ;  /* 0x0000d200ff1e7b82 */ /* 0x000e700000000a00 */
[----:B------:R-:W4:Y:S08]  /*39c0*/  LDC.64 R16, c[0x0][0xb10] ;  /* 0x0002c400ff107b82 */ /* 0x000f300000000a00 */
[----:B------:R-:W1:Y:S08]  /*39d0*/  LDC.64 R6, c[0x0][0xb18] ;  /* 0x0002c600ff067b82 */ /* 0x000e700000000a00 */
[----:B------:R-:W1:Y:S08]  /*39e0*/  LDC.64 R4, c[0x0][0xb28] ;  /* 0x0002ca00ff047b82 */ /* 0x000e700000000a00 */
[----:B--23--:R-:W1:Y:S02]  /*39f0*/  LDC R19, c[0x0][0x374] ;  /* 0x0000dd00ff137b82 */ /* 0x00ce640000000800 */
.L_x_76:
[C---:B------:R-:W-:Y:S02]  /*3a00*/  LEA R0, R28.reuse, UR7, 0x3 ;  /* 0x000000071c007c11 */ /* 0x040fe4000f8e18ff */
[----:B------:R-:W-:Y:S02]  /*3a10*/  SHF.L.U32 R2, R27, 0x1f, RZ ;  /* 0x0000001f1b027819 */ /* 0x000fe400000006ff */
[----:B------:R-:W-:Y:S02]  /*3a20*/  LEA R20, R28, UR7, 0x4 ;  /* 0x000000071c147c11 */ /* 0x000fe4000f8e20ff */
[----:B--2---:R-:W2:Y:S02]  /*3a30*/  SYNCS.PHASECHK.TRANS64.TRYWAIT P0, [R0+URZ+0x80], R2 ;  /* 0x00008002000075a7 */ /* 0x004ea400080011ff */
[----:B--2---:R-:W-:Y:S05]  /*3a40*/  @!P0 BRA `(.L_x_68) ;  /* 0x0000003c00ec8947 */ /* 0x004fea0003800000 */
.L_x_142:
[----:B------:R-:W-:Y:S01]  /*3a50*/  ISETP.GE.AND P0, PT, R40, 0x1, PT ;  /* 0x000000012800780c */ /* 0x000fe20003f06270 */
[----:B------:R-:W3:Y:S01]  /*3a60*/  LDS.128 R20, [R20+0x110] ;  /* 0x0001100014147984 */ /* 0x000ee20000000c00 */
[----:B--2---:R-:W-:Y:S01]  /*3a70*/  VIADD R0, R0, 0x90 ;  /* 0x0000009000007836 */ /* 0x004fe20000000000 */
[----:B------:R-:W-:Y:S01]  /*3a80*/  @!PT LDS RZ, [RZ] ;  /* 0x00000000fffff984 */ /* 0x000fe20000000800 */
[----:B------:R-:W-:Y:S01]  /*3a90*/  @!PT LDS RZ, [RZ] ;  /* 0x00000000fffff984 */ /* 0x000fe20000000800 */
[----:B------:R-:W-:Y:S01]  /*3aa0*/  @!PT LDS RZ, [RZ] ;  /* 0x00000000fffff984 */ /* 0x000fe20000000800 */
[----:B------:R-:W-:Y:S01]  /*3ab0*/  @!PT LDS RZ, [RZ] ;  /* 0x00000000fffff984 */ /* 0x000fe20000000800 */
[----:B------:R2:W-:Y:S06]  /*3ac0*/  MEMBAR.ALL.CTA ;  /* 0x0000000000007992 */ /* 0x0005ec0000008000 */
[----:B--2---:R-:W2:Y:S01]  /*3ad0*/  FENCE.VIEW.ASYNC.S ;  /* 0x00000000000073c6 */ /* 0x004ea20000000000 */
[----:B------:R-:W-:Y:S04]  /*3ae0*/  PRMT R0, RZ, 0x654, R0 ;  /* 0x00000654ff007816 */ /* 0x000fe80000000000 */
[----:B--2---:R2:W-:Y:S01]  /*3af0*/  SYNCS.ARRIVE.TRANS64.RED.A1T0 RZ, [R0+URZ], RZ ;  /* 0x000000ff00ff79a7 */ /* 0x0045e200081004ff */
[----:B---3--:R-:W-:Y:S11]  /*3b00*/  LOP3.LUT P3, RZ, R22, 0x1, RZ, 0xc0, !PT ;  /* 0x0000000116ff7812 */ /* 0x008ff6000786c0ff */
[----:B------:R-:W-:Y:S02]  /*3b10*/  @!UPT UIADD3 URZ, UPT, UPT, URZ, URZ, URZ ;  /* 0x000000fffffff290 */ /* 0x000fe4000fffe0ff */
[----:B------:R-:W-:Y:S02]  /*3b20*/  @P3 MOV R11, R20 ;  /* 0x00000014000b3202 */ /* 0x000fe40000000f00 */
[----:B------:R-:W-:Y:S01]  /*3b30*/  @P3 LOP3.LUT R10, R21, 0xffff, RZ, 0xc0, !PT ;  /* 0x0000ffff150a3812 */ /* 0x000fe200078ec0ff */
[----:B--2---:R-:W-:Y:S06]  /*3b40*/  @!P0 BRA `(.L_x_69) ;  /* 0x0000000000a48947 */ /* 0x004fec0003800000 */
[-C--:B-1----:R-:W-:Y:S01]  /*3b50*/  IMAD.HI.U32 R0, R19, R7.reuse, RZ ;  /* 0x0000000713007227 */ /* 0x082fe200078e00ff */
[----:B------:R-:W-:Y:S02]  /*3b60*/  ISETP.NE.AND P0, PT, R6, 0x1, PT ;  /* 0x000000010600780c */ /* 0x000fe40003f05270 */
[----:B------:R-:W-:Y:S01]  /*3b70*/  ISETP.NE.AND P2, PT, R40, 0x1, PT ;  /* 0x000000012800780c */ /* 0x000fe20003f45270 */
[----:B----4-:R-:W-:Y:S01]  /*3b80*/  IMAD.HI.U32 R9, R24, R16, RZ ;  /* 0x0000001018097227 */ /* 0x010fe200078e00ff */
[----:B------:R-:W-:Y:S02]  /*3b90*/  SHF.R.U32.HI R0, RZ, R18, R0 ;  /* 0x00000012ff007219 */ /* 0x000fe40000011600 */
[----:B------:R-:W-:Y:S01]  /*3ba0*/  ISETP.NE.AND P4, PT, R3, 0x1, PT ;  /* 0x000000010300780c */ /* 0x000fe20003f85270 */
[----:B------:R-:W-:Y:S01]  /*3bb0*/  IMAD.HI.U32 R13, R10, R7, RZ ;  /* 0x000000070a0d7227 */ /* 0x000fe200078e00ff */
[----:B------:R-:W-:Y:S02]  /*3bc0*/  SHF.R.U32.HI R9, RZ, R17, R9 ;  /* 0x00000011ff097219 */ /* 0x000fe40000011609 */
[----:B------:R-:W-:Y:S01]  /*3bd0*/  SEL R0, R19, R0, !P0 ;  /* 0x0000000013007207 */ /* 0x000fe20004000000 */
[----:B------:R-:W-:Y:S01]  /*3be0*/  IMAD.HI.U32 R12, R11, R16, RZ ;  /* 0x000000100b0c7227 */ /* 0x000fe200078e00ff */
[----:B------:R-:W-:Y:S03]  /*3bf0*/  SEL R9, R24, R9, !P4 ;  /* 0x0000000918097207 */ /* 0x000fe60006000000 */
[-C--:B------:R-:W-:Y:S01]  /*3c00*/  IMAD.HI.U32 R8, R0, R4.reuse, RZ ;  /* 0x0000000400087227 */ /* 0x080fe200078e00ff */
[----:B------:R-:W-:Y:S03]  /*3c10*/  SHF.R.U32.HI R12, RZ, R17, R12 ;  /* 0x00000011ff0c7219 */ /* 0x000fe6000001160c */
[----:B------:R-:W-:Y:S01]  /*3c20*/  IMAD.HI.U32 R2, R9, R4, RZ ;  /* 0x0000000409027227 */ /* 0x000fe200078e00ff */
[-C--:B------:R-:W-:Y:S02]  /*3c30*/  @P2 SHF.R.U32.HI R0, RZ, R5.reuse, R8 ;  /* 0x00000005ff002219 */ /* 0x080fe40000011608 */
[----:B------:R-:W-:Y:S02]  /*3c40*/  SHF.R.U32.HI R8, RZ, R18, R13 ;  /* 0x00000012ff087219 */ /* 0x000fe4000001160d */
[----:B------:R-:W-:Y:S01]  /*3c50*/  @P2 SHF.R.U32.HI R9, RZ, R5, R2 ;  /* 0x00000005ff092219 */ /* 0x000fe20000011602 */
[----:B------:R-:W-:Y:S01]  /*3c60*/  IMAD R0, R40, R0, RZ ;  /* 0x0000000028007224 */ /* 0x000fe200078e02ff */
[----:B------:R-:W-:Y:S02]  /*3c70*/  SEL R8, R10, R8, !P0 ;  /* 0x000000080a087207 */ /* 0x000fe40004000000 */
[----:B------:R-:W-:Y:S01]  /*3c80*/  SEL R2, R11, R12, !P4 ;  /* 0x0000000c0b027207 */ /* 0x000fe20006000000 */
[----:B------:R-:W-:Y:S01]  /*3c90*/  IMAD R12, R40, R9, RZ ;  /* 0x00000009280c7224 */ /* 0x000fe200078e02ff */
[C---:B------:R-:W-:Y:S01]  /*3ca0*/  ISETP.GE.AND P0, PT, R8.reuse, R0, PT ;  /* 0x000000000800720c */ /* 0x040fe20003f06270 */
[----:B------:R-:W-:Y:S03]  /*3cb0*/  IMAD.HI.U32 R0, R8, R4, RZ ;  /* 0x0000000408007227 */ /* 0x000fe600078e00ff */
[----:B------:R-:W-:Y:S02]  /*3cc0*/  ISETP.GE.OR P0, PT, R2, R12, P0 ;  /* 0x0000000c0200720c */ /* 0x000fe40000706670 */
[-C--:B------:R-:W-:Y:S04]  /*3cd0*/  SHF.R.U32.HI R0, RZ, R5.reuse, R0 ;  /* 0x00000005ff007219 */ /* 0x080fe80000011600 */
[----:B------:R-:W-:Y:S05]  /*3ce0*/  SEL R13, R8, R0, !P2 ;  /* 0x00000000080d7207 */ /* 0x000fea0005000000 */
[----:B------:R-:W-:Y:S02]  /*3cf0*/  IMAD.MOV R12, RZ, RZ, -R13 ;  /* 0x000000ffff0c7224 */ /* 0x000fe400078e0a0d */
[----:B------:R-:W-:Y:S04]  /*3d00*/  @!P0 IMAD.HI.U32 R0, R2, R4, RZ ;  /* 0x0000000402008227 */ /* 0x000fe800078e00ff */
[----:B------:R-:W-:Y:S01]  /*3d10*/  IMAD R12, R40, R12, R8 ;  /* 0x0000000c280c7224 */ /* 0x000fe200078e0208 */
[----:B------:R-:W-:Y:S04]  /*3d20*/  @!P0 SHF.R.U32.HI R0, RZ, R5, R0 ;  /* 0x00000005ff008219 */ /* 0x000fe80000011600 */
[----:B------:R-:W-:Y:S04]  /*3d30*/  @!P0 SEL R0, R2, R0, !P2 ;  /* 0x0000000002008207 */ /* 0x000fe80005000000 */
[----:B------:R-:W-:Y:S01]  /*3d40*/  @!P0 IADD3 R13, PT, PT, R13, -R0, RZ ;  /* 0x800000000d0d8210 */ /* 0x000fe20007ffe0ff */
[----:B------:R-:W-:Y:S01]  /*3d50*/  @!P0 IMAD R0, R9, R12, R0 ;  /* 0x0000000c09008224 */ /* 0x000fe200078e0200 */
[----:B------:R-:W-:Y:S01]  /*3d60*/  IADD3 R9, PT, PT, -R8, RZ, RZ ;  /* 0x000000ff08097210 */ /* 0x000fe20007ffe1ff */
[--C-:B------:R-:W-:Y:S02]  /*3d70*/  IMAD.MOV R12, RZ, RZ, -R2.reuse ;  /* 0x000000ffff0c7224 */ /* 0x100fe400078e0a02 */
[----:B------:R-:W-:Y:S02]  /*3d80*/  @!P0 IMAD R8, R13, R40, R2 ;  /* 0x000000280d088224 */ /* 0x000fe400078e0202 */
[----:B------:R-:W-:Y:S02]  /*3d90*/  @!P0 IMAD.MOV.U32 R2, RZ, RZ, R0 ;  /* 0x000000ffff028224 */ /* 0x000fe400078e0000 */
[----:B------:R-:W-:Y:S02]  /*3da0*/  IMAD R11, R3, R12, R11 ;  /* 0x0000000c030b7224 */ /* 0x000fe400078e020b */
[----:B------:R-:W-:Y:S02]  /*3db0*/  IMAD R10, R6, R9, R10 ;  /* 0x00000009060a7224 */ /* 0x000fe400078e020a */
[----:B------:R-:W-:Y:S02]  /*3dc0*/  IMAD R11, R2, R3, R11 ;  /* 0x00000003020b7224 */ /* 0x000fe400078e020b */
[----:B------:R-:W-:Y:S02]  /*3dd0*/  IMAD R10, R8, R6, R10 ;  /* 0x00000006080a7224 */ /* 0x000fe400078e020a */
.L_x_69:
[----:B------:R-:W-:Y:S05]  /*3de0*/  BRA.U UP1, `(.L_x_70) ;  /* 0x0000000101107547 */ /* 0x000fea000b800000 */
[----:B------:R-:W-:Y:S04]  /*3df0*/  MOV R2, UR6 ;  /* 0x0000000600027c02 */ /* 0x000fe80008000f00 */
[----:B------:R-:W-:Y:S04]  /*3e00*/  SHF.L.U32 R2, R2, 0x1f, RZ ;  /* 0x0000001f02027819 */ /* 0x000fe800000006ff */
[----:B------:R-:W2:Y:S02]  /*3e10*/  SYNCS.PHASECHK.TRANS64.TRYWAIT P0, [UR7+0x78], R2 ;  /* 0x00007802ff0075a7 */ /* 0x000ea40008001107 */
[----:B--2---:R-:W-:Y:S05]  /*3e20*/  @!P0 BRA `(.L_x_71) ;  /* 0x0000003c00088947 */ /* 0x004fea0003800000 */
.L_x_70:
[----:B------:R-:W-:Y:S02]  /*3e30*/  R2UR UR11, R15 ;  /* 0x000000000f0b72ca */ /* 0x000fe400000e0000 */
[----:B------:R-:W-:Y:S02]  /*3e40*/  R2UR UR10, R14 ;  /* 0x000000000e0a72ca */ /* 0x000fe400000e0000 */
[----:B------:R-:W-:Y:S04]  /*3e50*/  ISETP.NE.U32.AND P2, PT, RZ, UR4, PT ;  /* 0x00000004ff007c0c */ /* 0x000fe8000bf45070 */
[----:B------:R-:W-:Y:S05]  /*3e60*/  ISETP.NE.AND.EX P2, PT, RZ, UR5, PT, P2 ;  /* 0x00000005ff007c0c */ /* 0x000fea000bf45320 */
[----:B------:R-:W-:Y:S02]  /*3e70*/  USHF.L.U32 UR11, UR11, 0x7, URZ ;  /* 0x000000070b0b7899 */ /* 0x000fe400080006ff */
[----:B------:R-:W-:Y:S01]  /*3e80*/  USHF.L.U32 UR10, UR10, 0x6, URZ ;  /* 0x000000060a0a7899 */ /* 0x000fe200080006ff */
[----:B------:R-:W-:Y:S11]  /*3e90*/  BRA.U !UP4, `(.L_x_72) ;  /* 0x000000010c347547 */ /* 0x000ff6000b800000 */
[----:B------:R-:W-:Y:S01]  /*3ea0*/  UPLOP3.LUT UP0, UPT, UPT, UPT, UP3, 0x80, 0x8 ;  /* 0x000000000008789c */ /* 0x000fe20003f0f030 */
[----:B--2---:R-:W-:Y:S02]  /*3eb0*/  HFMA2 R0, -RZ, RZ, 0, 5.9604644775390625e-08 ;  /* 0x00000001ff007431 */ /* 0x004fe400000001ff */
[----:B------:R-:W-:Y:S03]  /*3ec0*/  IMAD.MOV.U32 R88, RZ, RZ, 0x1 ;  /* 0x00000001ff587424 */ /* 0x000fe600078e00ff */
[----:B------:R-:W-:Y:S05]  /*3ed0*/  PLOP3.LUT P0, PT, PT, PT, UP0, 0x80, 0x8 ;  /* 0x000000000008781c */ /* 0x000fea0003f0f008 */
[----:B------:R-:W2:Y:S01]  /*3ee0*/  @UP0 LDCU.64 UR14, c[0x0][0x888] ;  /* 0x00011100ff0e07ac */ /* 0x000ea20008000a00 */
[----:B------:R-:W-:Y:S07]  /*3ef0*/  @UP0 UIMAD UR8, UR36, UR4, URZ ;  /* 0x00000004240802a4 */ /* 0x000fee000f8e02ff */
[----:B------:R-:W-:Y:S01]  /*3f00*/  @!P0 PRMT R88, R0, 0x7610, R88 ;  /* 0x0000761000588816 */ /* 0x000fe20000000058 */
[----:B--2---:R-:W-:Y:S03]  /*3f10*/  @UP0 UIMAD.WIDE UR14, UR8, 0x4, UR14 ;  /* 0x00000004080e08a5 */ /* 0x004fe6000f8e020e */
[----:B------:R-:W2:Y:S03]  /*3f20*/  @!UP0 LDCU UR8, c[0x0][0x880] ;  /* 0x00011000ff0887ac */ /* 0x000ea60008000800 */
[----:B------:R-:W-:Y:S01]  /*3f30*/  IMAD.U32 R8, RZ, RZ, UR14 ;  /* 0x0000000eff087e24 */ /* 0x000fe2000f8e00ff */
[----:B------:R-:W-:Y:S05]  /*3f40*/  MOV R9, UR15 ;  /* 0x0000000f00097c02 */ /* 0x000fea0008000f00 */
[----:B-----5:R3:W5:Y:S02]  /*3f50*/  @P0 LDG.E R49, desc[UR46][R8.64] ;  /* 0x0000002e08310981 */ /* 0x020764000c1e1900 */
[----:B--23--:R-:W-:Y:S07]  /*3f60*/  @!P0 IMAD.U32 R49, RZ, RZ, UR8 ;  /* 0x00000008ff318e24 */ /* 0x00cfee000f8e00ff */
.L_x_72:
[----:B-----5:R-:W-:Y:S01]  /*3f70*/  @!P2 FSETP.EQ.AND P0, PT, R49, RZ, PT ;  /* 0x000000ff3100a20b */ /* 0x020fe20003f02000 */
[----:B------:R-:W-:Y:S01]  /*3f80*/  @!UPT UIADD3 URZ, UPT, UPT, URZ, URZ, URZ ;  /* 0x000000fffffff290 */ /* 0x000fe2000fffe0ff */
[----:B------:R-:W-:Y:S11]  /*3f90*/  @!P2 BRA `(.L_x_73) ;  /* 0x000000000014a947 */ /* 0x000ff60003800000 */
[----:B------:R-:W-:Y:S02]  /*3fa0*/  LOP3.LUT P2, RZ, R88, 0xff, RZ, 0xc0, !PT ;  /* 0x000000ff58ff7812 */ /* 0x000fe4000784c0ff */
[----:B------:R-:W-:Y:S04]  /*3fb0*/  PLOP3.LUT P0, PT, PT, PT, UP0, 0x80, 0x8 ;  /* 0x000000000008781c */ /* 0x000fe80003f0f008 */
[----:B------:R-:W-:Y:S07]  /*3fc0*/  PLOP3.LUT P0, PT, P0, PT, PT, 0x8, 0x80 ;  /* 0x000000000080781c */ /* 0x000fee000070e170 */
[----:B------:R-:W-:Y:S11]  /*3fd0*/  @P2 FSETP.EQ.AND P0, PT, R49, RZ, PT ;  /* 0x000000ff3100220b */ /* 0x000ff60003f02000 */
[----:B------:R-:W-:Y:S02]  /*3fe0*/  @!UPT UIADD3 URZ, UPT, UPT, URZ, URZ, URZ ;  /* 0x000000fffffff290 */ /* 0x000fe4000fffe0ff */
.L_x_73:
[----:B------:R-:W-:Y:S01]  /*3ff0*/  ULEA UR15, UR13, UR7, 0x3 ;  /* 0x000000070d0f7291 */ /* 0x000fe2000f8e18ff */
[----:B------:R-:W-:Y:S02]  /*4000*/  SHF.L.U32 R9, R29, 0x1f, RZ ;  /* 0x0000001f1d097819 */ /* 0x000fe400000006ff */
[----:B------:R-:W-:Y:S04]  /*4010*/  ELECT P4, URZ, PT ;  /* 0x0000000000ff782f */ /* 0x000fe80003880000 */
[----:B------:R-:W-:Y:S02]  /*4020*/  PLOP3.LUT P4, PT, P0, P4, PT, 0xf2, 0x2f ;  /* 0x00000000002f781c */ /* 0x000fe40000789e72 */
[----:B------:R-:W3:Y:S11]  /*4030*/  SYNCS.PHASECHK.TRANS64.TRYWAIT P2, [UR15+0x58], R9 ;  /* 0x00005809ff0075a7 */ /* 0x000ef6000804110f */
[----:B-1----:R-:W-:Y:S05]  /*4040*/  @!P4 IADD3 R8, P0, PT, R30, 0x580, RZ ;  /* 0x000005801e08c810 */ /* 0x002fea0007f1e0ff */
[----:B--2---:R-:W-:Y:S01]  /*4050*/  @!P4 IMAD.X R2, RZ, RZ, R31, P0 ;  /* 0x000000ffff02c224 */ /* 0x004fe200000e061f */
[----:B---3--:R-:W-:Y:S07]  /*4060*/  @!P2 BRA `(.L_x_74) ;  /* 0x000000380090a947 */ /* 0x008fee0003800000 */
.L_x_145:
[----:B------:R-:W2:Y:S01]  /*4070*/  LDC.64 R12, c[0x0][0xb18] ;  /* 0x0002c600ff0c7b82 */ /* 0x000ea20000000a00 */
[----:B------:R-:W-:Y:S01]  /*4080*/  @!P4 R2UR UR8, R2 ;  /* 0x000000000208c2ca */ /* 0x000fe200000e0000 */
[----:B------:R-:W-:Y:S01]  /*4090*/  VOTEU.ALL UP2, P4 ;  /* 0x0000000000ff7886 */ /* 0x000fe20002040000 */
[----:B------:R-:W-:Y:S01]  /*40a0*/  @!P4 R2UR UR9, R8 ;  /* 0x000000000809c2ca */ /* 0x000fe200000e0000 */
[----:B------:R-:W-:Y:S01]  /*40b0*/  VOTEU.ALL UP1, P4 ;  /* 0x0000000000ff7886 */ /* 0x000fe20002020000 */
[----:B-1----:R-:W-:Y:S03]  /*40c0*/  @!P4 IMAD.MOV.U32 R0, RZ, RZ, 0x2000 ;  /* 0x00002000ff00c424 */ /* 0x002fe600078e00ff */
[----:B------:R-:W1:Y:S01]  /*40d0*/  @!P1 LDC R2, c[0x0][0xb0c] ;  /* 0x0002c300ff029b82 */ /* 0x000e620000000800 */
[----:B------:R-:W-:Y:S01]  /*40e0*/  UMOV UR20, 0x0 ;  /* 0x0000000000147882 */ /* 0x000fe20000000000 */
[----:B------:R-:W-:Y:S01]  /*40f0*/  UMOV UR21, 0x10000000 ;  /* 0x1000000000157882 */ /* 0x000fe20000000000 */
[----:B------:R-:W-:Y:S01]  /*4100*/  UMOV UR12, UR36 ;  /* 0x00000024000c7c82 */ /* 0x000fe20008000000 */
[----:B------:R-:W-:Y:S01]  /*4110*/  UIADD3 UR14, UPT, UPT, UR13, 0x1, URZ ;  /* 0x000000010d0e7890 */ /* 0x000fe2000fffe0ff */
[----:B------:R-:W-:Y:S01]  /*4120*/  @P3 SHF.R.U32.HI R26, RZ, 0x10, R21 ;  /* 0x00000010ff1a3819 */ /* 0x000fe20000011615 */
[----:B------:R-:W-:Y:S02]  /*4130*/  VIADD R28, R28, 0x1 ;  /* 0x000000011c1c7836 */ /* 0x000fe40000000000 */
[----:B------:R-:W-:Y:S01]  /*4140*/  IMAD.U32 R9, RZ, RZ, UR8 ;  /* 0x00000008ff097e24 */ /* 0x000fe2000f8e00ff */
[----:B------:R-:W-:Y:S01]  /*4150*/  @!UP2 ULEA UR8, UR13, UR7, 0xd ;  /* 0x000000070d08a291 */ /* 0x000fe2000f8e68ff */
[----:B------:R-:W-:Y:S01]  /*4160*/  IMAD.U32 R8, RZ, RZ, UR9 ;  /* 0x00000009ff087e24 */ /* 0x000fe2000f8e00ff */
[----:B------:R-:W-:Y:S02]  /*4170*/  UIADD3 UR9, UPT, UPT, UR15, 0x40, URZ ;  /* 0x000000400f097890 */ /* 0x000fe4000fffe0ff */
[----:B------:R-:W-:Y:S01]  /*4180*/  @!P4 R2UR UR19, R9 ;  /* 0x000000000913c2ca */ /* 0x000fe200000e0000 */
[----:B------:R-:W-:Y:S01]  /*4190*/  @!UP2 UIADD3 UR8, UPT, UPT, UR8, 0x200, URZ ;  /* 0x000002000808a890 */ /* 0x000fe2000fffe0ff */
[----:B------:R-:W-:Y:S01]  /*41a0*/  @!P4 R2UR UR18, R8 ;  /* 0x000000000812c2ca */ /* 0x000fe200000e0000 */
[----:B------:R-:W-:Y:S01]  /*41b0*/  UISETP.NE.AND UP5, UPT, UR14, 0x3, UPT ;  /* 0x000000030e00788c */ /* 0x000fe2000bfa5270 */
[----:B------:R-:W3:Y:S01]  /*41c0*/  LDC.64 R8, c[0x0][0xb10] ;  /* 0x0002c400ff087b82 */ /* 0x000ee20000000a00 */
[----:B------:R-:W-:Y:S02]  /*41d0*/  UPRMT UR16, UR37, 0x654, UR9 ;  /* 0x0000065425107896 */ /* 0x000fe40008000009 */
[----:B------:R-:W-:Y:S02]  /*41e0*/  USEL UR17, URZ, 0x1, UP5 ;  /* 0x00000001ff117887 */ /* 0x000fe4000a800000 */
[----:B------:R-:W-:Y:S04]  /*41f0*/  USEL UR14, UR14, URZ, UP5 ;  /* 0x000000ff0e0e7287 */ /* 0x000fe8000a800000 */
[----:B------:R-:W-:Y:S01]  /*4200*/  ULEA UR13, UR14, UR7, 0x3 ;  /* 0x000000070e0d7291 */ /* 0x000fe2000f8e18ff */
[----:B------:R-:W-:Y:S01]  /*4210*/  LOP3.LUT R29, R29, UR17, RZ, 0x3c, !PT ;  /* 0x000000111d1d7c12 */ /* 0x000fe2000f8e3cff */
[----:B------:R1:W-:Y:S01]  /*4220*/  @!UP1 UTMALDG.3D [UR8], [UR18], desc[UR20] ;  /* 0x00001408120095b4 */ /* 0x0003e20008011000 */
[----:B------:R5:W-:Y:S02]  /*4230*/  @!P4 SYNCS.ARRIVE.TRANS64.RED.A0TR RZ, [UR15+0x40], R0 ;  /* 0x00004000ffffc9a7 */ /* 0x000be4000830040f */
[----:B------:R-:W-:Y:S01]  /*4240*/  SHF.L.U32 R14, R29, 0x1f, RZ ;  /* 0x0000001f1d0e7819 */ /* 0x000fe200000006ff */
[C---:B---3--:R-:W-:Y:S01]  /*4250*/  @!P1 IMAD.HI.U32 R8, R11.reuse, R8, RZ ;  /* 0x000000080b089227 */ /* 0x048fe200078e00ff */
[----:B--2---:R-:W-:Y:S02]  /*4260*/  @!P1 ISETP.NE.AND P0, PT, R12, 0x1, PT ;  /* 0x000000010c00980c */ /* 0x004fe40003f05270 */
[----:B-1----:R-:W-:Y:S01]  /*4270*/  @!P1 ISETP.NE.AND P2, PT, R2, 0x1, PT ;  /* 0x000000010200980c */ /* 0x002fe20003f45270 */
[----:B------:R-:W-:Y:S01]  /*4280*/  SYNCS.ARRIVE.TRANS64.RED.A1T0 RZ, [UR16], RZ ;  /* 0x000000ffffff79a7 */ /* 0x000fe20008100410 */
[C---:B------:R-:W-:Y:S01]  /*4290*/  @!P1 IMAD.HI.U32 R13, R10.reuse, R13, RZ ;  /* 0x0000000d0a0d9227 */ /* 0x040fe200078e00ff */
[----:B------:R-:W-:Y:S04]  /*42a0*/  @!P1 SHF.R.U32.HI R8, RZ, R9, R8 ;  /* 0x00000009ff089219 */ /* 0x000fe80000011608 */
[----:B------:R-:W-:Y:S01]  /*42b0*/  @!P1 SEL R8, R11, R8, !P2 ;  /* 0x000000080b089207 */ /* 0x000fe20005000000 */
[----:B------:R-:W1:Y:S01]  /*42c0*/  SYNCS.PHASECHK.TRANS64.TRYWAIT P5, [UR13+0x58], R14 ;  /* 0x0000580eff0075a7 */ /* 0x000e6200080a110d */
[----:B-----5:R-:W2:Y:S02]  /*42d0*/  @!P1 LDC R0, c[0x0][0xb20] ;  /* 0x0002c800ff009b82 */ /* 0x020ea40000000800 */
[----:B--2---:R-:W-:Y:S04]  /*42e0*/  @!P1 SHF.R.U32.HI R0, RZ, R0, R13 ;  /* 0x00000000ff009219 */ /* 0x004fe8000001160d */
[----:B------:R-:W-:Y:S05]  /*42f0*/  @!P1 SEL R9, R10, R0, !P0 ;  /* 0x000000000a099207 */ /* 0x000fea0004000000 */
[----:B------:R-:W-:Y:S02]  /*4300*/  @!P1 IMAD.IADD R0, R9, 0x1, -R8 ;  /* 0x0000000109009824 */ /* 0x000fe400078e0a08 */
[----:B------:R-:W-:Y:S02]  /*4310*/  @!P1 IMAD.IADD R8, R8, 0x1, -R9 ;  /* 0x0000000108089824 */ /* 0x000fe400078e0a09 */
[----:B------:R-:W-:Y:S02]  /*4320*/  @!P1 IMAD R11, R0, R2, R11 ;  /* 0x00000002000b9224 */ /* 0x000fe400078e020b */
[----:B------:R-:W-:Y:S01]  /*4330*/  @!P1 IMAD R10, R8, R12, R10 ;  /* 0x0000000c080a9224 */ /* 0x000fe200078e020a */
[----:B-1----:R-:W-:Y:S06]  /*4340*/  @!P5 BRA `(.L_x_75) ;  /* 0x0000003400f0d947 */ /* 0x002fec0003800000 */
.L_x_147:
[----:B------:R-:W-:Y:S01]  /*4350*/  @!P4 IADD3 R2, P0, PT, R30, 0x580, RZ ;  /* 0x000005801e02c810 */ /* 0x000fe20007f1e0ff */
[----:B------:R-:W-:Y:S01]  /*4360*/  UMOV UR18, 0x0 ;  /* 0x0000000000127882 */ /* 0x000fe20000000000 */
[----:B------:R-:W-:Y:S01]  /*4370*/  UMOV UR19, 0x10000000 ;  /* 0x1000000000137882 */ /* 0x000fe20000000000 */
[----:B------:R-:W-:Y:S01]  /*4380*/  VOTEU.ALL UP1, P4 ;  /* 0x0000000000ff7886 */ /* 0x000fe20002020000 */
[----:B------:R-:W-:Y:S01]  /*4390*/  @!P4 R2UR UR9, R2 ;  /* 0x000000000209c2ca */ /* 0x000fe200000e0000 */
[----:B-1----:R-:W-:Y:S01]  /*43a0*/  @!P4 IMAD.X R0, RZ, RZ, R31, P0 ;  /* 0x000000ffff00c224 */ /* 0x002fe200000e061f */
[----:B------:R-:W-:Y:S01]  /*43b0*/  UMOV UR12, UR36 ;  /* 0x00000024000c7c82 */ /* 0x000fe20008000000 */
[----:B------:R-:W-:Y:S01]  /*43c0*/  @P3 R2UR UR36, R26 ;  /* 0x000000001a2432ca */ /* 0x000fe200000e0000 */
[----:B------:R-:W-:Y:S01]  /*43d0*/  @!UP1 ULEA UR15, UR14, UR7, 0xd ;  /* 0x000000070e0f9291 */ /* 0x000fe2000f8e68ff */
[----:B------:R-:W-:Y:S01]  /*43e0*/  ISETP.NE.AND P0, PT, R28, 0x2, PT ;  /* 0x000000021c00780c */ /* 0x000fe20003f05270 */
[----:B------:R-:W-:Y:S01]  /*43f0*/  @!UP1 UIADD3 UR10, UPT, UPT, UR10, 0x20, URZ ;  /* 0x000000200a0a9890 */ /* 0x000fe2000fffe0ff */
[----:B------:R-:W-:Y:S01]  /*4400*/  @!P4 R2UR UR8, R0 ;  /* 0x000000000008c2ca */ /* 0x000fe200000e0000 */
[----:B------:R-:W-:Y:S01]  /*4410*/  IMAD.IADD R14, R10, 0x1, R86 ;  /* 0x000000010a0e7824 */ /* 0x000fe200078e0256 */
[----:B------:R-:W-:Y:S01]  /*4420*/  SEL R0, RZ, 0x1, P0 ;  /* 0x00000001ff007807 */ /* 0x000fe20000000000 */
[----:B------:R-:W-:Y:S01]  /*4430*/  IMAD.IADD R15, R11, 0x1, R87 ;  /* 0x000000010b0f7824 */ /* 0x000fe200078e0257 */
[----:B------:R-:W-:Y:S02]  /*4440*/  SEL R28, R28, RZ, P0 ;  /* 0x000000ff1c1c7207 */ /* 0x000fe40000000000 */
[----:B------:R-:W-:Y:S01]  /*4450*/  IMAD.U32 R8, RZ, RZ, UR9 ;  /* 0x00000009ff087e24 */ /* 0x000fe2000f8e00ff */
[----:B------:R-:W-:Y:S01]  /*4460*/  UIADD3 UR9, UPT, UPT, UR13, 0x40, URZ ;  /* 0x000000400d097890 */ /* 0x000fe2000fffe0ff */
[----:B------:R-:W-:Y:S03]  /*4470*/  LOP3.LUT R27, R27, R0, RZ, 0x3c, !PT ;  /* 0x000000001b1b7212 */ /* 0x000fe600078e3cff */
[----:B------:R-:W-:Y:S02]  /*4480*/  @!P4 R2UR UR16, R8 ;  /* 0x000000000810c2ca */ /* 0x000fe400000e0000 */
[----:B------:R-:W-:Y:S01]  /*4490*/  IMAD.U32 R9, RZ, RZ, UR8 ;  /* 0x00000008ff097e24 */ /* 0x000fe2000f8e00ff */
[----:B------:R-:W-:Y:S01]  /*44a0*/  @!UP1 UIADD3 UR8, UPT, UPT, UR15, 0x200, URZ ;  /* 0x000002000f089890 */ /* 0x000fe2000fffe0ff */
[----:B------:R-:W-:Y:S01]  /*44b0*/  VOTEU.ALL UP1, P4 ;  /* 0x0000000000ff7886 */ /* 0x000fe20002020000 */
[----:B------:R-:W-:Y:S02]  /*44c0*/  UPRMT UR15, UR37, 0x654, UR9 ;  /* 0x00000654250f7896 */ /* 0x000fe40008000009 */
[----:B------:R-:W-:Y:S11]  /*44d0*/  @!P4 R2UR UR17, R9 ;  /* 0x000000000911c2ca */ /* 0x000ff600000e0000 */
[----:B------:R-:W-:Y:S02]  /*44e0*/  @!UPT UIADD3 URZ, UPT, UPT, URZ, URZ, URZ ;  /* 0x000000fffffff290 */ /* 0x000fe4000fffe0ff */
[----:B------:R2:W-:Y:S01]  /*44f0*/  @!UP1 UTMALDG.3D [UR8], [UR16], desc[UR18] ;  /* 0x00001208100095b4 */ /* 0x0005e20008011000 */
[----:B------:R2:W-:Y:S01]  /*4500*/  @!P4 SYNCS.ARRIVE.TRANS64.RED.A0TR RZ, [UR13+0x40], R25 ;  /* 0x00004019ffffc9a7 */ /* 0x0005e2000830040d */
[----:B------:R-:W-:Y:S04]  /*4510*/  UIADD3 UR13, UPT, UPT, UR14, 0x1, URZ ;  /* 0x000000010e0d7890 */ /* 0x000fe8000fffe0ff */
[----:B------:R-:W-:Y:S04]  /*4520*/  UISETP.NE.AND UP1, UPT, UR13, 0x3, UPT ;  /* 0x000000030d00788c */ /* 0x000fe8000bf25270 */
[----:B------:R-:W-:Y:S02]  /*4530*/  USEL UR14, URZ, 0x1, UP1 ;  /* 0x00000001ff0e7887 */ /* 0x000fe40008800000 */
[----:B------:R-:W-:Y:S02]  /*4540*/  USEL UR13, UR13, URZ, UP1 ;  /* 0x000000ff0d0d7287 */ /* 0x000fe40008800000 */
[----:B------:R-:W-:Y:S02]  /*4550*/  UPLOP3.LUT UP1, UPT, UPT, UPT, UPT, 0x80, 0x8 ;  /* 0x000000000008789c */ /* 0x000fe40003f2f070 */
[----:B------:R-:W-:Y:S01]  /*4560*/  LOP3.LUT R29, R29, UR14, RZ, 0x3c, !PT ;  /* 0x0000000e1d1d7c12 */ /* 0x000fe2000f8e3cff */
[----:B------:R-:W-:Y:S01]  /*4570*/  SYNCS.ARRIVE.TRANS64.RED.A1T0 RZ, [UR15], RZ ;  /* 0x000000ffffff79a7 */ /* 0x000fe2000810040f */
[----:B------:R-:W-:Y:S07]  /*4580*/  @P3 BRA `(.L_x_76) ;  /* 0xfffffff4001c3947 */ /* 0x000fee000383ffff */
[----:B------:R-:W-:Y:S01]  /*4590*/  UIADD3 UR7, UPT, UPT, UR7, 0x58, URZ ;  /* 0x0000005807077890 */ /* 0x000fe2000fffe0ff */
[----:B------:R-:W-:-:S03]  /*45a0*/  SHF.L.U32 R2, R29, 0x1f, RZ ;  /* 0x0000001f1d027819 */ /* 0x000fc600000006ff */
[----:B------:R-:W-:-:S09]  /*45b0*/  ULEA UR4, UR13, UR7, 0x3 ;  /* 0x000000070d047291 */ /* 0x000fd2000f8e18ff */
[----:B------:R-:W1:Y:S02]  /*45c0*/  SYNCS.PHASECHK.TRANS64.TRYWAIT P0, [UR4], R2 ;  /* 0x00000002ff0075a7 */ /* 0x000e640008001104 */
[----:B-1----:R-:W-:Y:S05]  /*45d0*/  @!P0 BRA `(.L_x_77) ;  /* 0x0000003400648947 */ /* 0x002fea0003800000 */
.L_x_149:
        /* <DEDUP_REMOVED lines=9> */
.L_x_151:
[----:B------:R-:W-:-:S04]  /*4670*/  UIADD3 UR5, UPT, UPT, UR5, 0x1, URZ ;  /* 0x0000000105057890 */ /* 0x000fc8000fffe0ff */
[----:B------:R-:W-:-:S04]  /*4680*/  UISETP.NE.AND UP0, UPT, UR5, 0x3, UPT ;  /* 0x000000030500788c */ /* 0x000fc8000bf05270 */
[----:B------:R-:W-:Y:S02]  /*4690*/  USEL UR4, URZ, 0x1, UP0 ;  /* 0x00000001ff047887 */ /* 0x000fe40008000000 */
[----:B------:R-:W-:-:S04]  /*46a0*/  USEL UR5, UR5, URZ, UP0 ;  /* 0x000000ff05057287 */ /* 0x000fc80008000000 */
[----:B------:R-:W-:Y:S01]  /*46b0*/  ULEA UR5, UR5, UR7, 0x3 ;  /* 0x0000000705057291 */ /* 0x000fe2000f8e18ff */
[----:B-1----:R-:W-:-:S04]  /*46c0*/  LOP3.LUT R2, R29, UR4, RZ, 0x3c, !PT ;  /* 0x000000041d027c12 */ /* 0x002fc8000f8e3cff */
[----:B------:R-:W-:Y:S01]  /*46d0*/  SHF.L.U32 R2, R2, 0x1f, RZ ;  /* 0x0000001f02027819 */ /* 0x000fe200000006ff */
[----:B------:R-:W-:-:S07]  /*46e0*/  IMAD.U32 R0, RZ, RZ, UR5 ;  /* 0x00000005ff007e24 */ /* 0x000fce000f8e00ff */
.L_x_79:
[----:B-1----:R1:W3:Y:S02]  /*46f0*/  SYNCS.PHASECHK.TRANS64.TRYWAIT P0, [R0+URZ], R2 ;  /* 0x00000002000075a7 */ /* 0x0022e400080011ff */
[----:B---3--:R-:W-:Y:S05]  /*4700*/  @!P0 NANOSLEEP.SYNCS 0x989680 ;  /* 0x009896800000895d */ /* 0x008fea0003900000 */
[----:B------:R-:W3:Y:S02]  /*4710*/  @!P0 SYNCS.PHASECHK.TRANS64 P0, [R0+URZ], R2 ;  /* 0x00000002000085a7 */ /* 0x000ee400080010ff */
[----:B--23--:R-:W-:Y:S05]  /*4720*/  @P0 EXIT ;  /* 0x000000000000094d */ /* 0x00cfea0003800000 */
[----:B------:R-:W-:Y:S05]  /*4730*/  BRA `(.L_x_79) ;  /* 0xfffffffc00ec7947 */ /* 0x000fea000383ffff */
.L_x_67:
[----:B------:R-:W-:-:S06]  /*4740*/  UISETP.GE.AND UP1, UPT, UR8, 0x4, UPT ;  /* 0x000000040800788c */ /* 0x000fcc000bf26270 */
[----:B------:R-:W-:-:S13]  /*4750*/  PLOP3.LUT P0, PT, PT, PT, UP1, 0x80, 0x8 ;  /* 0x000000000008781c */ /* 0x000fda0003f0f018 */
[----:B------:R-:W-:Y:S05]  /*4760*/  @!P0 EXIT ;  /* 0x000000000000894d */ /* 0x000fea0003800000 */
[----:B------:R-:W-:Y:S01]  /*4770*/  BAR.SYNC.DEFER_BLOCKING 0x6, 0xa0 ;  /* 0x0182800000007b1d */ /* 0x000fe20000010000 */
[C---:B------:R-:W-:Y:S01]  /*4780*/  IMAD.SHL.U32 R2, R93.reuse, 0x20, RZ ;  /* 0x000000205d027824 */ /* 0x040fe200078e00ff */
[C---:B------:R-:W-:Y:S01]  /*4790*/  LOP3.LUT R94, R93.reuse, 0x2, RZ, 0xc0, !PT ;  /* 0x000000025d5e7812 */ /* 0x040fe200078ec0ff */
[C---:B------:R-:W-:Y:S01]  /*47a0*/  IMAD.SHL.U32 R99, R93.reuse, 0x4, RZ ;  /* 0x000000045d637824 */ /* 0x040fe200078e00ff */
[C---:B------:R-:W-:Y:S01]  /*47b0*/  LOP3.LUT R100, R93.reuse, 0x60, RZ, 0xc0, !PT ;  /* 0x000000605d647812 */ /* 0x040fe200078ec0ff */
[C---:B------:R-:W-:Y:S01]  /*47c0*/  IMAD.U32 R46, R93.reuse, 0x10000, RZ ;  /* 0x000100005d2e7824 */ /* 0x040fe200078e00ff */
[----:B------:R-:W-:Y:S02]  /*47d0*/  UMOV UR48, 0x400 ;  /* 0x0000040000307882 */ /* 0x000fe40000000000 */
[----:B------:R-:W1:Y:S01]  /*47e0*/  LDC R91, c[0x0][0x370] ;  /* 0x0000dc00ff5b7b82 */ /* 0x000e620000000800 */
[----:B------:R-:W-:Y:S01]  /*47f0*/  ULEA UR48, UR37, UR48, 0x18 ;  /* 0x0000003025307291 */ /* 0x000fe2000f8ec0ff */
[----:B------:R-:W-:Y:S01]  /*4800*/  LOP3.LUT R3, R2, 0xc0, RZ, 0xc0, !PT ;  /* 0x000000c002037812 */ /* 0x000fe200078ec0ff */
[----:B------:R-:W-:Y:S01]  /*4810*/  IMAD.MOV.U32 R45, RZ, RZ, RZ ;  /* 0x000000ffff2d7224 */ /* 0x000fe200078e00ff */
[----:B------:R-:W-:Y:S01]  /*4820*/  LOP3.LUT R93, R93, 0x4, RZ, 0xc0, !PT ;  /* 0x000000045d5d7812 */ /* 0x000fe200078ec0ff */
[----:B------:R-:W-:Y:S01]  /*4830*/  UIADD3 UR52, UPT, UPT, UR48, 0x200, URZ ;  /* 0x0000020030347890 */ /* 0x000fe2000fffe0ff */
[----:B------:R-:W-:-:S02]  /*4840*/  LOP3.LUT R99, R3, 0x18, R99, 0xf8, !PT ;  /* 0x0000001803637812 */ /* 0x000fc400078ef863 */
[----:B------:R-:W-:Y:S01]  /*4850*/  CS2R R96, SRZ ;  /* 0x0000000000607805 */ /* 0x000fe2000001ff00 */
[----:B------:R-:W2:Y:S01]  /*4860*/  LDC R42, c[0x0][0xb0c] ;  /* 0x0002c300ff2a7b82 */ /* 0x000ea20000000800 */
[----:B------:R-:W-:Y:S01]  /*4870*/  LOP3.LUT R46, R46, 0x600000, RZ, 0xc0, !PT ;  /* 0x006000002e2e7812 */ /* 0x000fe200078ec0ff */
[----:B------:R-:W-:Y:S01]  /*4880*/  IMAD.MOV.U32 R103, RZ, RZ, RZ ;  /* 0x000000ffff677224 */ /* 0x000fe200078e00ff */
[----:B------:R-:W-:Y:S01]  /*4890*/  IADD3 R98, PT, PT, -R93, 0x2, RZ ;  /* 0x000000025d627810 */ /* 0x000fe20007ffe1ff */
[----:B------:R-:W-:Y:S01]  /*48a0*/  IMAD.MOV R94, RZ, RZ, -R94 ;  /* 0x000000ffff5e7224 */ /* 0x000fe200078e0a5e */
[----:B------:R-:W-:Y:S01]  /*48b0*/  LOP3.LUT R99, R99, 0xf20, R2, 0xf8, !PT ;  /* 0x00000f2063637812 */ /* 0x000fe200078ef802 */
[----:B------:R-:W-:Y:S01]  /*48c0*/  IMAD.MOV R93, RZ, RZ, -R93 ;  /* 0x000000ffff5d7224 */ /* 0x000fe200078e0a5d */
[----:B------:R-:W4:Y:S01]  /*48d0*/  LDCU.64 UR54, c[0x0][0x348] ;  /* 0x00006900ff3677ac */ /* 0x000f220008000a00 */
[----:B------:R-:W1:Y:S01]  /*48e0*/  LDC R89, c[0x0][0xb20] ;  /* 0x0002c800ff597b82 */ /* 0x000e620000000800 */
[----:B------:R-:W3:Y:S01]  /*48f0*/  LDS R0, [UR48+0x130] ;  /* 0x00013030ff007984 */ /* 0x000ee20008000800 */
[----:B------:R-:W-:Y:S01]  /*4900*/  IMAD.SHL.U32 R98, R98, 0x10, RZ ;  /* 0x0000001062627824 */ /* 0x000fe200078e00ff */
[----:B------:R-:W-:Y:S01]  /*4910*/  LEA R99, R99, UR52, 0x1 ;  /* 0x0000003463637c11 */ /* 0x000fe2000f8e08ff */
[----:B------:R-:W-:Y:S01]  /*4920*/  UMOV UR51, 0x1 ;  /* 0x0000000100337882 */ /* 0x000fe20000000000 */
[----:B------:R-:W-:Y:S01]  /*4930*/  UMOV UR56, URZ ;  /* 0x000000ff00387c82 */ /* 0x000fe20008000000 */
[----:B------:R-:W1:Y:S02]  /*4940*/  LDCU.64 UR38, c[0x0][0x888] ;  /* 0x00011100ff2677ac */ /* 0x000e640008000a00 */
[----:B------:R-:W1:Y:S01]  /*4950*/  LDC R41, c[0x0][0xb30] ;  /* 0x0002cc00ff297b82 */ /* 0x000e620000000800 */
[----:B------:R-:W1:Y:S01]  /*4960*/  LDCU.64 UR44, c[0x0][0x890] ;  /* 0x00011200ff2c77ac */ /* 0x000e620008000a00 */
[----:B------:R-:W-:Y:S01]  /*4970*/  UMOV UR50, URZ ;  /* 0x000000ff00327c82 */ /* 0x000fe20008000000 */
[----:B------:R-:W-:-:S05]  /*4980*/  UMOV UR49, URZ ;  /* 0x000000ff00317c82 */ /* 0x000fca0008000000 */
[----:B------:R-:W1:Y:S08]  /*4990*/  LDC.64 R84, c[0x0][0xb10] ;  /* 0x0002c400ff547b82 */ /* 0x000e700000000a00 */
[----:B------:R-:W1:Y:S08]  /*49a0*/  LDC.64 R38, c[0x0][0xb18] ;  /* 0x0002c600ff267b82 */ /* 0x000e700000000a00 */
[----:B------:R-:W1:Y:S08]  /*49b0*/  LDC.64 R36, c[0x0][0xb28] ;  /* 0x0002ca00ff247b82 */ /* 0x000e700000000a00 */
[----:B------:R-:W1:Y:S01]  /*49c0*/  LDC.64 R82, c[0x0][0x8b0] ;  /* 0x00022c00ff527b82 */ /* 0x000e620000000a00 */
[----:B---3--:R-:W-:-:S07]  /*49d0*/  IMAD.IADD R46, R0, 0x1, R46 ;  /* 0x00000001002e7824 */ /* 0x008fce00078e022e */
[----:B------:R-:W3:Y:S08]  /*49e0*/  LDC.64 R80, c[0x0][0x8a8] ;  /* 0x00022a00ff507b82 */ /* 0x000ef00000000a00 */
[----:B--2-4-:R-:W1:Y:S02]  /*49f0*/  LDC R90, c[0x0][0x374] ;  /* 0x0000dd00ff5a7b82 */ /* 0x014e640000000800 */
.L_x_110:
[C---:B------:R-:W-:Y:S02]  /*4a00*/  LEA R0, R103.reuse, UR48, 0x3 ;  /* 0x0000003067007c11 */ /* 0x040fe4000f8e18ff */
[----:B------:R-:W-:Y:S02]  /*4a10*/  SHF.L.U32 R2, R96, 0x1f, RZ ;  /* 0x0000001f60027819 */ /* 0x000fe400000006ff */
[----:B------:R-:W-:Y:S02]  /*4a20*/  LEA R16, R103, UR48, 0x4 ;  /* 0x0000003067107c11 */ /* 0x000fe4000f8e20ff */
[----:B------:R-:W2:Y:S02]  /*4a30*/  SYNCS.PHASECHK.TRANS64.TRYWAIT P0, [R0+URZ+0x80], R2 ;  /* 0x00008002000075a7 */ /* 0x000ea400080011ff */
[----:B--2---:R-:W-:Y:S05]  /*4a40*/  @!P0 BRA `(.L_x_80) ;  /* 0x0000003000788947 */ /* 0x004fea0003800000 */
.L_x_152:
[----:B------:R-:W4:Y:S01]  /*4a50*/  LDC.64 R10, c[0x0][0xb10] ;  /* 0x0002c400ff0a7b82 */ /* 0x000f220000000a00 */
[----:B------:R-:W3:Y:S01]  /*4a60*/  LDS.128 R16, [R16+0x110] ;  /* 0x0001100010107984 */ /* 0x000ee20000000c00 */
[----:B-1----:R-:W-:Y:S01]  /*4a70*/  ISETP.NE.AND P1, PT, R41, 0x1, PT ;  /* 0x000000012900780c */ /* 0x002fe20003f25270 */
[----:B--2---:R-:W-:Y:S01]  /*4a80*/  VIADD R0, R0, 0x90 ;  /* 0x0000009000007836 */ /* 0x004fe20000000000 */
[----:B------:R-:W-:Y:S04]  /*4a90*/  ISETP.GE.AND P0, PT, R40, 0x1, PT ;  /* 0x000000012800780c */ /* 0x000fe80003f06270 */
[----:B------:R-:W1:Y:S01]  /*4aa0*/  LDC.64 R8, c[0x0][0xb18] ;  /* 0x0002c600ff087b82 */ /* 0x000e620000000a00 */
[----:B------:R-:W-:Y:S01]  /*4ab0*/  PRMT R0, RZ, 0x654, R0 ;  /* 0x00000654ff007816 */ /* 0x000fe20000000000 */
[----:B------:R-:W-:Y:S01]  /*4ac0*/  @!PT LDS RZ, [RZ] ;  /* 0x00000000fffff984 */ /* 0x000fe20000000800 */
[----:B------:R-:W-:Y:S01]  /*4ad0*/  @!PT LDS RZ, [RZ] ;  /* 0x00000000fffff984 */ /* 0x000fe20000000800 */
[----:B------:R-:W-:Y:S01]  /*4ae0*/  @!PT LDS RZ, [RZ] ;  /* 0x00000000fffff984 */ /* 0x000fe20000000800 */
[----:B------:R-:W-:Y:S01]  /*4af0*/  @!PT LDS RZ, [RZ] ;  /* 0x00000000fffff984 */ /* 0x000fe20000000800 */
[----:B------:R2:W-:Y:S06]  /*4b00*/  MEMBAR.ALL.CTA ;  /* 0x0000000000007992 */ /* 0x0005ec0000008000 */
[----:B--2---:R-:W2:Y:S01]  /*4b10*/  FENCE.VIEW.ASYNC.S ;  /* 0x00000000000073c6 */ /* 0x004ea20000000000 */
[----:B------:R-:W1:Y:S08]  /*4b20*/  @!P1 LDC R12, c[0x0][0xb20] ;  /* 0x0002c800ff0c9b82 */ /* 0x000e700000000800 */
[----:B------:R-:W1:Y:S01]  /*4b30*/  @!P1 LDC R7, c[0x0][0xb0c] ;  /* 0x0002c300ff079b82 */ /* 0x000e620000000800 */
[----:B--2---:R2:W-:Y:S01]  /*4b40*/  SYNCS.ARRIVE.TRANS64.RED.A1T0 RZ, [R0+URZ], RZ ;  /* 0x000000ff00ff79a7 */ /* 0x0045e200081004ff */
[----:B---3--:R-:W-:Y:S04]  /*4b50*/  LOP3.LUT P4, RZ, R18, 0x1, RZ, 0xc0, !PT ;  /* 0x0000000112ff7812 */ /* 0x008fe8000788c0ff */
[----:B------:R-:W-:Y:S09]  /*4b60*/  P2R R101, PR, RZ, 0x10 ;  /* 0x00000010ff657803 */ /* 0x000ff20000000000 */
[----:B------:R-:W-:Y:S02]  /*4b70*/  @P4 MOV R44, R16 ;  /* 0x00000010002c4202 */ /* 0x000fe40000000f00 */
[----:B------:R-:W-:Y:S01]  /*4b80*/  @P4 LOP3.LUT R43, R17, 0xffff, RZ, 0xc0, !PT ;  /* 0x0000ffff112b4812 */ /* 0x000fe200078ec0ff */
[----:B--2-4-:R-:W-:Y:S06]  /*4b90*/  @!P0 BRA `(.L_x_81) ;  /* 0x0000000000a48947 */ /* 0x014fec0003800000 */
[----:B------:R-:W-:Y:S01]  /*4ba0*/  IMAD.HI.U32 R0, R90, R39, RZ ;  /* 0x000000275a007227 */ /* 0x000fe200078e00ff */
[----:B------:R-:W-:Y:S02]  /*4bb0*/  ISETP.NE.AND P0, PT, R38, 0x1, PT ;  /* 0x000000012600780c */ /* 0x000fe40003f05270 */
[----:B------:R-:W-:Y:S01]  /*4bc0*/  ISETP.NE.AND P2, PT, R40, 0x1, PT ;  /* 0x000000012800780c */ /* 0x000fe20003f45270 */
[----:B------:R-:W-:Y:S01]  /*4bd0*/  IMAD.HI.U32 R4, R91, R84, RZ ;  /* 0x000000545b047227 */ /* 0x000fe200078e00ff */
[----:B------:R-:W-:Y:S02]  /*4be0*/  SHF.R.U32.HI R0, RZ, R89, R0 ;  /* 0x00000059ff007219 */ /* 0x000fe40000011600 */
[----:B------:R-:W-:Y:S01]  /*4bf0*/  ISETP.NE.AND P3, PT, R42, 0x1, PT ;  /* 0x000000012a00780c */ /* 0x000fe20003f65270 */
[----:B------:R-:W-:Y:S01]  /*4c00*/  IMAD.HI.U32 R6, R43, R39, RZ ;  /* 0x000000272b067227 */ /* 0x000fe200078e00ff */
[-C--:B------:R-:W-:Y:S02]  /*4c10*/  SHF.R.U32.HI R4, RZ, R85.reuse, R4 ;  /* 0x00000055ff047219 */ /* 0x080fe40000011604 */
[----:B------:R-:W-:Y:S01]  /*4c20*/  SEL R0, R90, R0, !P0 ;  /* 0x000000005a007207 */ /* 0x000fe20004000000 */
[----:B------:R-:W-:Y:S01]  /*4c30*/  IMAD.HI.U32 R5, R44, R84, RZ ;  /* 0x000000542c057227 */ /* 0x000fe200078e00ff */
[----:B------:R-:W-:Y:S03]  /*4c40*/  SEL R4, R91, R4, !P3 ;  /* 0x000000045b047207 */ /* 0x000fe60005800000 */
[-C--:B------:R-:W-:Y:S01]  /*4c50*/  IMAD.HI.U32 R3, R0, R36.reuse, RZ ;  /* 0x0000002400037227 */ /* 0x080fe200078e00ff */
[----:B------:R-:W-:Y:S03]  /*4c60*/  SHF.R.U32.HI R5, RZ, R85, R5 ;  /* 0x00000055ff057219 */ /* 0x000fe60000011605 */
[----:B------:R-:W-:Y:S01]  /*4c70*/  IMAD.HI.U32 R2, R4, R36, RZ ;  /* 0x0000002404027227 */ /* 0x000fe200078e00ff */
[----:B------:R-:W-:Y:S02]  /*4c80*/  @P2 SHF.R.U32.HI R0, RZ, R37, R3 ;  /* 0x00000025ff002219 */ /* 0x000fe40000011603 */
[----:B------:R-:W-:Y:S02]  /*4c90*/  SHF.R.U32.HI R3, RZ, R89, R6 ;  /* 0x00000059ff037219 */ /* 0x000fe40000011606 */
[----:B------:R-:W-:Y:S01]  /*4ca0*/  @P2 SHF.R.U32.HI R4, RZ, R37, R2 ;  /* 0x00000025ff042219 */ /* 0x000fe20000011602 */
[----:B------:R-:W-:Y:S01]  /*4cb0*/  IMAD R0, R40, R0, RZ ;  /* 0x0000000028007224 */ /* 0x000fe200078e02ff */
[----:B------:R-:W-:Y:S02]  /*4cc0*/  SEL R3, R43, R3, !P0 ;  /* 0x000000032b037207 */ /* 0x000fe40004000000 */
[----:B------:R-:W-:Y:S01]  /*4cd0*/  SEL R2, R44, R5, !P3 ;  /* 0x000000052c027207 */ /* 0x000fe20005800000 */
[----:B------:R-:W-:Y:S01]  /*4ce0*/  IMAD R5, R40, R4, RZ ;  /* 0x0000000428057224 */ /* 0x000fe200078e02ff */
[C---:B------:R-:W-:Y:S01]  /*4cf0*/  ISETP.GE.AND P0, PT, R3.reuse, R0, PT ;  /* 0x000000000300720c */ /* 0x040fe20003f06270 */
[C---:B------:R-:W-:Y:S03]  /*4d00*/  IMAD.HI.U32 R0, R3.reuse, R36, RZ ;  /* 0x0000002403007227 */ /* 0x040fe600078e00ff */
[C---:B------:R-:W-:Y:S02]  /*4d10*/  ISETP.GE.OR P0, PT, R2.reuse, R5, P0 ;  /* 0x000000050200720c */ /* 0x040fe40000706670 */
[----:B------:R-:W-:Y:S04]  /*4d20*/  SHF.R.U32.HI R0, RZ, R37, R0 ;  /* 0x00000025ff007219 */ /* 0x000fe80000011600 */
[C---:B------:R-:W-:Y:S05]  /*4d30*/  SEL R6, R3.reuse, R0, !P2 ;  /* 0x0000000003067207 */ /* 0x040fea0005000000 */
        /* <DEDUP_REMOVED lines=14> */
[----:B------:R-:W-:Y:S07]  /*4e20*/  IMAD R43, R3, R38, R43 ;  /* 0x00000026032b7224 */ /* 0x000fee00078e022b */
.L_x_81:
[----:B-1----:R-:W-:Y:S01]  /*4e30*/  @!P1 ISETP.NE.AND P0, PT, R8, 0x1, PT ;  /* 0x000000010800980c */ /* 0x002fe20003f05270 */
[----:B------:R-:W-:Y:S01]  /*4e40*/  @!P1 IMAD.HI.U32 R0, R44, R10, RZ ;  /* 0x0000000a2c009227 */ /* 0x000fe200078e00ff */
[----:B------:R-:W-:Y:S01]  /*4e50*/  @!P1 ISETP.NE.AND P2, PT, R7, 0x1, PT ;  /* 0x000000010700980c */ /* 0x000fe20003f45270 */
[----:B------:R-:W-:Y:S01]  /*4e60*/  ULOP3.LUT UP0, URZ, UR52, 0x1b0, URZ, 0xc0, !UPT ;  /* 0x000001b034ff7892 */ /* 0x000fe2000f80c0ff */
[----:B------:R-:W-:Y:S01]  /*4e70*/  R2UR UR42, R15 ;  /* 0x000000000f2a72ca */ /* 0x000fe200000e0000 */
[----:B------:R-:W-:Y:S01]  /*4e80*/  @!P1 IMAD.HI.U32 R2, R43, R9, RZ ;  /* 0x000000092b029227 */ /* 0x000fe200078e00ff */
[----:B------:R-:W-:Y:S02]  /*4e90*/  @!P1 SHF.R.U32.HI R0, RZ, R11, R0 ;  /* 0x0000000bff009219 */ /* 0x000fe40000011600 */
[----:B------:R-:W-:Y:S01]  /*4ea0*/  R2UR UR41, R14 ;  /* 0x000000000e2972ca */ /* 0x000fe200000e0000 */
[----:B------:R-:W-:Y:S01]  /*4eb0*/  VIADD R103, R103, 0x1 ;  /* 0x0000000167677836 */ /* 0x000fe20000000000 */
[----:B------:R-:W-:Y:S02]  /*4ec0*/  @!P1 SHF.R.U32.HI R2, RZ, R12, R2 ;  /* 0x0000000cff029219 */ /* 0x000fe40000011602 */
[----:B------:R-:W-:Y:S02]  /*4ed0*/  @!P1 SEL R3, R44, R0, !P2 ;  /* 0x000000002c039207 */ /* 0x000fe40005000000 */
[----:B------:R-:W-:Y:S02]  /*4ee0*/  @!P1 SEL R2, R43, R2, !P0 ;  /* 0x000000022b029207 */ /* 0x000fe40004000000 */
[----:B------:R-:W-:Y:S01]  /*4ef0*/  @P4 SHF.R.U32.HI R95, RZ, 0x10, R17 ;  /* 0x00000010ff5f4819 */ /* 0x000fe20000011611 */
[----:B------:R-:W-:Y:S02]  /*4f00*/  USHF.L.U32 UR42, UR42, 0x7, URZ ;  /* 0x000000072a2a7899 */ /* 0x000fe400080006ff */
[----:B------:R-:W-:Y:S02]  /*4f10*/  @!P1 IMAD.IADD R0, R2, 0x1, -R3 ;  /* 0x0000000102009824 */ /* 0x000fe400078e0a03 */
[----:B------:R-:W-:Y:S01]  /*4f20*/  @!P1 IMAD.IADD R2, R3, 0x1, -R2 ;  /* 0x0000000103029824 */ /* 0x000fe200078e0a02 */
[----:B------:R-:W-:Y:S01]  /*4f30*/  USHF.L.U32 UR41, UR41, 0x6, URZ ;  /* 0x0000000629297899 */ /* 0x000fe200080006ff */
[----:B------:R-:W-:Y:S02]  /*4f40*/  @!P1 IMAD R44, R0, R7, R44 ;  /* 0x00000007002c9224 */ /* 0x000fe400078e022c */
[----:B------:R-:W-:Y:S01]  /*4f50*/  @!P1 IMAD R43, R2, R8, R43 ;  /* 0x00000008022b9224 */ /* 0x000fe200078e022b */
[----:B------:R-:W-:Y:S08]  /*4f60*/  BRA.U !UP0, `(.L_x_82) ;  /* 0x00000001087c7547 */ /* 0x000ff0000b800000 */
[----:B------:R-:W1:Y:S01]  /*4f70*/  LDCU.64 UR8, c[0x4][0x80] ;  /* 0x01001000ff0877ac */ /* 0x000e620008000a00 */
[----:B------:R-:W-:Y:S01]  /*4f80*/  MOV R2, 0x0 ;  /* 0x0000000000027802 */ /* 0x000fe20000000f00 */
[----:B------:R-:W-:Y:S02]  /*4f90*/  HFMA2 R12, -RZ, RZ, 0, 5.9604644775390625e-08 ;  /* 0x00000001ff0c7431 */ /* 0x000fe400000001ff */
[----:B------:R-:W-:Y:S01]  /*4fa0*/  IMAD.MOV.U32 R8, RZ, RZ, 0x70 ;  /* 0x00000070ff087424 */ /* 0x000fe200078e00ff */
[----:B------:R2:W3:Y:S01]  /*4fb0*/  LDC.64 R14, c[0x4][R2] ;  /* 0x01000000020e7b82 */ /* 0x0004e20000000a00 */
[----:B------:R-:W4:Y:S01]  /*4fc0*/  LDCU.64 UR6, c[0x4][0x88] ;  /* 0x01001100ff0677ac */ /* 0x000f220008000a00 */
[----:B------:R-:W-:Y:S01]  /*4fd0*/  IMAD.MOV.U32 R13, RZ, RZ, RZ ;  /* 0x000000ffff0d7224 */ /* 0x000fe200078e00ff */
[----:B------:R-:W2:Y:S01]  /*4fe0*/  LDCU.64 UR4, c[0x4][0x8] ;  /* 0x01000100ff0477ac */ /* 0x000ea20008000a00 */
[----:B-1----:R-:W-:Y:S01]  /*4ff0*/  MOV R5, UR9 ;  /* 0x0000000900057c02 */ /* 0x002fe20008000f00 */
[----:B------:R-:W-:Y:S01]  /*5000*/  IMAD.U32 R4, RZ, RZ, UR8 ;  /* 0x00000008ff047e24 */ /* 0x000fe2000f8e00ff */
[----:B----4-:R-:W-:Y:S01]  /*5010*/  MOV R7, UR7 ;  /* 0x0000000700077c02 */ /* 0x010fe20008000f00 */
[----:B------:R-:W-:Y:S01]  /*5020*/  IMAD.U32 R6, RZ, RZ, UR6 ;  /* 0x00000006ff067e24 */ /* 0x000fe2000f8e00ff */
[----:B--2---:R-:W-:Y:S01]  /*5030*/  MOV R11, UR5 ;  /* 0x00000005000b7c02 */ /* 0x004fe20008000f00 */
[----:B------:R-:W-:Y:S02]  /*5040*/  IMAD.U32 R10, RZ, RZ, UR4 ;  /* 0x00000004ff0a7e24 */ /* 0x000fe4000f8e00ff */
[----:B------:R-:W-:Y:S07]  /*5050*/  LEPC R20, `(.L_x_83) ;  /* 0x000000001014794e */ /* 0x000fee0000000000 */
[----:B---3-5:R-:W-:Y:S05]  /*5060*/  CALL.ABS.NOINC R14 ;  /* 0x000000000e007343 */ /* 0x028fea0003c00000 */
.L_x_83:
[----:B------:R-:W1:Y:S01]  /*5070*/  LDCU.64 UR8, c[0x4][0x80] ;  /* 0x01001000ff0877ac */ /* 0x000e620008000a00 */
[----:B------:R-:W2:Y:S01]  /*5080*/  LDC.64 R2, c[0x4][R2] ;  /* 0x0100000002027b82 */ /* 0x000ea20000000a00 */
[----:B------:R-:W-:Y:S02]  /*5090*/  HFMA2 R12, -RZ, RZ, 0, 5.9604644775390625e-08 ;  /* 0x00000001ff0c7431 */ /* 0x000fe400000001ff */
[----:B------:R-:W-:Y:S02]  /*50a0*/  IMAD.MOV.U32 R8, RZ, RZ, 0x70 ;  /* 0x00000070ff087424 */ /* 0x000fe400078e00ff */
[----:B------:R-:W-:Y:S01]  /*50b0*/  IMAD.MOV.U32 R13, RZ, RZ, RZ ;  /* 0x000000ffff0d7224 */ /* 0x000fe200078e00ff */
[----:B------:R-:W3:Y:S01]  /*50c0*/  LDCU.64 UR6, c[0x4][0x88] ;  /* 0x01001100ff0677ac */ /* 0x000ee20008000a00 */
[----:B------:R-:W4:Y:S01]  /*50d0*/  LDCU.64 UR4, c[0x4][0x8] ;  /* 0x01000100ff0477ac */ /* 0x000f220008000a00 */
[----:B-1----:R-:W-:Y:S02]  /*50e0*/  MOV R4, UR8 ;  /* 0x0000000800047c02 */ /* 0x002fe40008000f00 */
[----:B------:R-:W-:Y:S02]  /*50f0*/  MOV R5, UR9 ;  /* 0x0000000900057c02 */ /* 0x000fe40008000f00 */
[----:B---3--:R-:W-:Y:S01]  /*5100*/  MOV R7, UR7 ;  /* 0x0000000700077c02 */ /* 0x008fe20008000f00 */
[----:B------:R-:W-:Y:S01]  /*5110*/  IMAD.U32 R6, RZ, RZ, UR6 ;  /* 0x00000006ff067e24 */ /* 0x000fe2000f8e00ff */
[----:B----4-:R-:W-:Y:S01]  /*5120*/  MOV R11, UR5 ;  /* 0x00000005000b7c02 */ /* 0x010fe20008000f00 */
[----:B------:R-:W-:Y:S02]  /*5130*/  IMAD.U32 R10, RZ, RZ, UR4 ;  /* 0x00000004ff0a7e24 */ /* 0x000fe4000f8e00ff */
[----:B------:R-:W-:Y:S07]  /*5140*/  LEPC R20, `(.L_x_82) ;  /* 0x000000001014794e */ /* 0x000fee0000000000 */
[----:B--2---:R-:W-:Y:S05]  /*5150*/  CALL.ABS.NOINC R2 ;  /* 0x0000000002007343 */ /* 0x004fea0003c00000 */
.L_x_82:
[----:B------:R-:W-:Y:S01]  /*5160*/  ISETP.NE.U32.AND P4, PT, R82, RZ, PT ;  /* 0x000000ff5200720c */ /* 0x000fe20003f85070 */
[----:B------:R-:W-:Y:S01]  /*5170*/  UISETP.NE.AND UP2, UPT, UR53, URZ, UPT ;  /* 0x000000ff3500728c */ /* 0x000fe2000bf45270 */
[----:B------:R-:W-:Y:S01]  /*5180*/  ISETP.NE.U32.AND P2, PT, RZ, UR38, PT ;  /* 0x00000026ff007c0c */ /* 0x000fe2000bf45070 */
[----:B------:R-:W-:Y:S01]  /*5190*/  UISETP.NE.U32.AND UP1, UPT, UR44, URZ, UPT ;  /* 0x000000ff2c00728c */ /* 0x000fe2000bf25070 */
[----:B------:R-:W-:Y:S01]  /*51a0*/  ISETP.NE.AND.EX P4, PT, R83, RZ, PT, P4 ;  /* 0x000000ff5300720c */ /* 0x000fe20003f85340 */
[----:B------:R-:W-:Y:S01]  /*51b0*/  UPLOP3.LUT UP0, UPT, UPT, UPT, UPT, 0x40, 0x4 ;  /* 0x000000000004789c */ /* 0x000fe20003f0e870 */
[----:B------:R-:W-:Y:S01]  /*51c0*/  ISETP.NE.AND.EX P2, PT, RZ, UR39, PT, P2 ;  /* 0x00000027ff007c0c */ /* 0x000fe2000bf45320 */
[----:B------:R-:W-:Y:S01]  /*51d0*/  UISETP.NE.AND.EX UP1, UPT, UR45, URZ, UPT, UP1 ;  /* 0x000000ff2d00728c */ /* 0x000fe2000bf25310 */
[----:B------:R-:W-:Y:S04]  /*51e0*/  PLOP3.LUT P1, PT, PT, PT, UP2, 0x80, 0x8 ;  /* 0x000000000008781c */ /* 0x000fe80003f2f028 */
[----:B------:R-:W-:Y:S06]  /*51f0*/  @UP2 UPLOP3.LUT UP0, UPT, UPT, UPT, UP1, 0x80, 0x8 ;  /* 0x000000000008289c */ /* 0x000fec0003f0f010 */
[----:B------:R-:W-:Y:S01]  /*5200*/  PLOP3.LUT P0, PT, PT, PT, UP0, 0x80, 0x8 ;  /* 0x000000000008781c */ /* 0x000fe20003f0f008 */
[----:B------:R-:W-:Y:S01]  /*5210*/  @!UPT UIADD3 URZ, UPT, UPT, URZ, URZ, URZ ;  /* 0x000000fffffff290 */ /* 0x000fe2000fffe0ff */
[----:B------:R-:W-:Y:S11]  /*5220*/  BRA.U !UP1, `(.L_x_84) ;  /* 0x0000000109387547 */ /* 0x000ff6000b800000 */
[----:B------:R-:W-:Y:S01]  /*5230*/  UISETP.NE.U32.AND UP0, UPT, UR38, URZ, UPT ;  /* 0x000000ff2600728c */ /* 0x000fe2000bf05070 */
[----:B------:R-:W-:Y:S02]  /*5240*/  HFMA2 R0, -RZ, RZ, 0, 5.9604644775390625e-08 ;  /* 0x00000001ff007431 */ /* 0x000fe400000001ff */
[----:B------:R-:W-:Y:S01]  /*5250*/  IMAD.MOV.U32 R88, RZ, RZ, 0x1 ;  /* 0x00000001ff587424 */ /* 0x000fe200078e00ff */
[----:B------:R-:W-:Y:S06]  /*5260*/  UISETP.NE.AND.EX UP0, UPT, UR39, URZ, UPT, UP0 ;  /* 0x000000ff2700728c */ /* 0x000fec000bf05300 */
[----:B------:R-:W-:Y:S05]  /*5270*/  PLOP3.LUT P3, PT, PT, PT, UP0, 0x80, 0x8 ;  /* 0x000000000008781c */ /* 0x000fea0003f6f008 */
[----:B------:R-:W1:Y:S01]  /*5280*/  @UP0 LDCU.64 UR6, c[0x0][0x888] ;  /* 0x00011100ff0607ac */ /* 0x000e620008000a00 */
[----:B------:R-:W-:Y:S07]  /*5290*/  @UP0 UIMAD UR4, UR36, UR44, URZ ;  /* 0x0000002c240402a4 */ /* 0x000fee000f8e02ff */
[----:B------:R-:W-:Y:S01]  /*52a0*/  @!P3 PRMT R88, R0, 0x7610, R88 ;  /* 0x000076100058b816 */ /* 0x000fe20000000058 */
[----:B-1----:R-:W-:Y:S03]  /*52b0*/  @UP0 UIMAD.WIDE UR6, UR4, 0x4, UR6 ;  /* 0x00000004040608a5 */ /* 0x002fe6000f8e0206 */
[----:B------:R-:W1:Y:S03]  /*52c0*/  @!UP0 LDCU UR4, c[0x0][0x880] ;  /* 0x00011000ff0487ac */ /* 0x000e660008000800 */
[----:B------:R-:W-:Y:S01]  /*52d0*/  IMAD.U32 R2, RZ, RZ, UR6 ;  /* 0x00000006ff027e24 */ /* 0x000fe2000f8e00ff */
[----:B------:R-:W-:Y:S05]  /*52e0*/  MOV R3, UR7 ;  /* 0x0000000700037c02 */ /* 0x000fea0008000f00 */
[----:B-----5:R2:W5:Y:S02]  /*52f0*/  @P3 LDG.E R49, desc[UR46][R2.64] ;  /* 0x0000002e02313981 */ /* 0x020564000c1e1900 */
[----:B-12---:R-:W-:Y:S02]  /*5300*/  @!P3 IMAD.U32 R49, RZ, RZ, UR4 ;  /* 0x00000004ff31be24 */ /* 0x006fe4000f8e00ff */
.L_x_84:
[----:B------:R-:W-:Y:S05]  /*5310*/  @!P4 BRA `(.L_x_85) ;  /* 0x000000000020c947 */ /* 0x000fea0003800000 */
[----:B------:R-:W-:Y:S04]  /*5320*/  ISETP.NE.U32.AND P3, PT, R80, RZ, PT ;  /* 0x000000ff5000720c */ /* 0x000fe80003f65070 */
[----:B------:R-:W-:Y:S11]  /*5330*/  ISETP.NE.AND.EX P3, PT, R81, RZ, PT, P3 ;  /* 0x000000ff5100720c */ /* 0x000ff60003f65330 */
[----:B------:R-:W-:Y:S02]  /*5340*/  @!UPT UIADD3 URZ, UPT, UPT, URZ, URZ, URZ ;  /* 0x000000fffffff290 */ /* 0x000fe4000fffe0ff */
[----:B------:R-:W1:Y:S01]  /*5350*/  @P3 LDC.64 R2, c[0x0][0x8a8] ;  /* 0x00022a00ff023b82 */ /* 0x000e620000000a00 */
[----:B------:R-:W-:Y:S04]  /*5360*/  @P3 IMAD R0, R82, UR36, RZ ;  /* 0x0000002452003c24 */ /* 0x000fe8000f8e02ff */
[----:B-1----:R-:W-:Y:S05]  /*5370*/  @P3 IMAD.WIDE R2, R0, 0x4, R2 ;  /* 0x0000000400023825 */ /* 0x002fea00078e0202 */
[----:B-----5:R1:W5:Y:S02]  /*5380*/  @P3 LDG.E R47, desc[UR46][R2.64] ;  /* 0x0000002e022f3981 */ /* 0x020364000c1e1900 */
[----:B-1----:R-:W2:Y:S02]  /*5390*/  @!P3 LDC R47, c[0x0][0x8a0] ;  /* 0x00022800ff2fbb82 */ /* 0x002ea40000000800 */
.L_x_85:
[----:B-----5:R-:W-:Y:S01]  /*53a0*/  FSETP.NEU.AND P3, PT, R49, RZ, PT ;  /* 0x000000ff3100720b */ /* 0x020fe20003f6d000 */
[----:B------:R-:W-:Y:S01]  /*53b0*/  ULOP3.LUT UR4, UR51, 0x1, URZ, 0x3c, !UPT ;  /* 0x0000000133047892 */ /* 0x000fe2000f8e3cff */
[----:B------:R-:W-:Y:S01]  /*53c0*/  SEL R4, RZ, 0xffffffff, P2 ;  /* 0xffffffffff047807 */ /* 0x000fe20001000000 */
[----:B------:R-:W-:Y:S01]  /*53d0*/  IMAD.U32 R72, RZ, RZ, UR56 ;  /* 0x00000038ff487e24 */ /* 0x000fe2000f8e00ff */
[----:B------:R-:W-:Y:S01]  /*53e0*/  @P1 LOP3.LUT P2, RZ, R88, 0xff, RZ, 0xc0, !PT ;  /* 0x000000ff58ff1812 */ /* 0x000fe2000784c0ff */
[----:B------:R-:W-:Y:S01]  /*53f0*/  IMAD.SHL.U32 R106, R94, 0x10, RZ ;  /* 0x000000105e6a7824 */ /* 0x000fe200078e00ff */
[----:B------:R-:W-:Y:S01]  /*5400*/  @P1 SEL R0, RZ, 0xffffffff, P3 ;  /* 0xffffffffff001807 */ /* 0x000fe20001800000 */
[----:B------:R-:W-:Y:S01]  /*5410*/  IMAD.U32 R107, RZ, RZ, UR4 ;  /* 0x00000004ff6b7e24 */ /* 0x000fe2000f8e00ff */
[----:B------:R-:W-:Y:S01]  /*5420*/  LEA R73, R45, UR48, 0x3 ;  /* 0x000000302d497c11 */ /* 0x000fe2000f8e18ff */
[----:B------:R-:W-:Y:S01]  /*5430*/  IMAD.SHL.U32 R72, R72, 0x2000, RZ ;  /* 0x0000200048487824 */ /* 0x000fe200078e00ff */
[----:B------:R-:W-:Y:S01]  /*5440*/  @P0 SEL R0, R4, R0, !P2 ;  /* 0x0000000004000207 */ /* 0x000fe20005000000 */
[----:B------:R-:W-:Y:S01]  /*5450*/  IMAD.SHL.U32 R105, R93, 0x10, RZ ;  /* 0x000000105d697824 */ /* 0x000fe200078e00ff */
[----:B------:R-:W-:Y:S01]  /*5460*/  PLOP3.LUT P2, PT, PT, PT, UP1, 0x80, 0x8 ;  /* 0x000000000008781c */ /* 0x000fe20003f4f018 */
[----:B------:R-:W-:Y:S01]  /*5470*/  IMAD.IADD R67, R99, 0x1, R72 ;  /* 0x0000000163437824 */ /* 0x000fe200078e0248 */
[----:B------:R-:W-:Y:S01]  /*5480*/  @P1 LOP3.LUT R0, R0, 0x1, RZ, 0xc0, !PT ;  /* 0x0000000100001812 */ /* 0x000fe200078ec0ff */
[----:B------:R-:W-:Y:S01]  /*5490*/  BSSY B1, `(.L_x_86) ;  /* 0x0000039000017945 */ /* 0x000fe20003800000 */
[----:B------:R-:W-:Y:S01]  /*54a0*/  LOP3.LUT P4, R102, R88, 0xff, RZ, 0xc0, !PT ;  /* 0x000000ff58667812 */ /* 0x000fe2000788c0ff */
[----:B------:R-:W-:Y:S01]  /*54b0*/  IMAD.IADD R66, R67, 0x1, R106 ;  /* 0x0000000143427824 */ /* 0x000fe200078e026a */
[----:B------:R-:W-:Y:S01]  /*54c0*/  ISETP.NE.U32.OR P5, PT, R0, 0x1, !P1 ;  /* 0x000000010000780c */ /* 0x000fe20004fa5470 */
[----:B------:R-:W-:Y:S01]  /*54d0*/  IMAD.U32 R0, RZ, RZ, UR56 ;  /* 0x00000038ff007e24 */ /* 0x000fe2000f8e00ff */
[----:B------:R-:W-:Y:S01]  /*54e0*/  SEL R3, RZ, 0xffffffff, P3 ;  /* 0xffffffffff037807 */ /* 0x000fe20001800000 */
[----:B------:R-:W-:Y:S01]  /*54f0*/  IMAD.MOV.U32 R75, RZ, RZ, 0x1 ;  /* 0x00000001ff4b7424 */ /* 0x000fe200078e00ff */
[----:B------:R-:W-:Y:S01]  /*5500*/  P2R R104, PR, RZ, 0x20 ;  /* 0x00000020ff687803 */ /* 0x000fe20000000000 */
[----:B------:R-:W-:Y:S01]  /*5510*/  IMAD R48, R45, 0x40, R46 ;  /* 0x000000402d307824 */ /* 0x000fe200078e022e */
[----:B------:R-:W-:Y:S01]  /*5520*/  LEA R0, R0, UR48, 0x3 ;  /* 0x0000003000007c11 */ /* 0x000fe2000f8e18ff */
[----:B------:R-:W-:Y:S01]  /*5530*/  IMAD.U32 R74, RZ, RZ, UR56 ;  /* 0x00000038ff4a7e24 */ /* 0x000fe2000f8e00ff */
[----:B------:R-:W-:Y:S02]  /*5540*/  @P2 SEL R3, R4, R3, !P4 ;  /* 0x0000000304032207 */ /* 0x000fe40006000000 */
[----:B------:R-:W-:Y:S02]  /*5550*/  CS2R R78, SRZ ;  /* 0x00000000004e7805 */ /* 0x000fe4000001ff00 */
[----:B------:R-:W-:Y:S02]  /*5560*/  CS2R R76, SRZ ;  /* 0x00000000004c7805 */ /* 0x000fe4000001ff00 */
[----:B------:R-:W-:Y:S02]  /*5570*/  CS2R R70, SRZ ;  /* 0x0000000000467805 */ /* 0x000fe4000001ff00 */
[----:B------:R-:W-:Y:S02]  /*5580*/  LOP3.LUT R3, R3, 0x1, RZ, 0xc0, !PT ;  /* 0x0000000103037812 */ /* 0x000fe400078ec0ff */
[----:B------:R-:W-:Y:S02]  /*5590*/  CS2R R68, SRZ ;  /* 0x0000000000447805 */ /* 0x000fe4000001ff00 */
[----:B------:R-:W-:Y:S02]  /*55a0*/  @P5 SHF.L.U32 R2, R107, 0x1f, RZ ;  /* 0x0000001f6b025819 */ /* 0x000fe400000006ff */
[----:B------:R-:W-:Y:S02]  /*55b0*/  CS2R R62, SRZ ;  /* 0x00000000003e7805 */ /* 0x000fe4000001ff00 */
[----:B------:R-:W-:Y:S02]  /*55c0*/  ISETP.NE.U32.AND P2, PT, R3, 0x1, PT ;  /* 0x000000010300780c */ /* 0x000fe40003f45070 */
[----:B------:R-:W-:Y:S01]  /*55d0*/  CS2R R60, SRZ ;  /* 0x00000000003c7805 */ /* 0x000fe2000001ff00 */
[----:B------:R1:W3:Y:S01]  /*55e0*/  @P5 SYNCS.PHASECHK.TRANS64.TRYWAIT P1, [R0+URZ+0x40], R2 ;  /* 0x00004002000055a7 */ /* 0x0002e200080211ff */
[----:B------:R-:W-:Y:S02]  /*55f0*/  CS2R R58, SRZ ;  /* 0x00000000003a7805 */ /* 0x000fe4000001ff00 */
[----:B------:R-:W-:Y:S02]  /*5600*/  P2R R108, PR, RZ, 0x4 ;  /* 0x00000004ff6c7803 */ /* 0x000fe40000000000 */
[----:B------:R-:W-:Y:S01]  /*5610*/  CS2R R56, SRZ ;  /* 0x0000000000387805 */ /* 0x000fe2000001ff00 */
[----:B------:R-:W-:Y:S02]  /*5620*/  IMAD.IADD R65, R67, 0x1, R105 ;  /* 0x0000000143417824 */ /* 0x000fe400078e0269 */
[----:B------:R-:W-:Y:S01]  /*5630*/  IMAD.IADD R64, R98, 0x1, R66 ;  /* 0x0000000162407824 */ /* 0x000fe200078e0242 */
[----:B-1----:R-:W-:Y:S04]  /*5640*/  SHF.L.U32 R2, R97, 0x1f, RZ ;  /* 0x0000001f61027819 */ /* 0x002fe800000006ff */
[----:B------:R1:W4:Y:S01]  /*5650*/  SYNCS.PHASECHK.TRANS64.TRYWAIT P0, [R73+URZ+0xa0], R2 ;  /* 0x0000a002490075a7 */ /* 0x00032200080011ff */
[----:B---3--:R-:W-:Y:S01]  /*5660*/  @P5 SEL R75, RZ, 0x1, !P1 ;  /* 0x00000001ff4b5807 */ /* 0x008fe20004800000 */
[----:B-1----:R-:W-:Y:S06]  /*5670*/  @!P5 BRA `(.L_x_87) ;  /* 0x000000000068d947 */ /* 0x002fec0003800000 */
[----:B------:R-:W-:Y:S01]  /*5680*/  ISETP.NE.AND P1, PT, R75, RZ, PT ;  /* 0x000000ff4b00720c */ /* 0x000fe20003f25270 */
[----:B------:R-:W-:Y:S01]  /*5690*/  BSSY B0, `(.L_x_88) ;  /* 0x000000d000007945 */ /* 0x000fe20003800000 */
[----:B------:R-:W-:Y:S02]  /*56a0*/  CS2R R58, SRZ ;  /* 0x00000000003a7805 */ /* 0x000fe4000001ff00 */
[----:B------:R-:W-:Y:S02]  /*56b0*/  CS2R R56, SRZ ;  /* 0x0000000000387805 */ /* 0x000fe4000001ff00 */
[----:B------:R-:W-:Y:S02]  /*56c0*/  CS2R R62, SRZ ;  /* 0x00000000003e7805 */ /* 0x000fe4000001ff00 */
[----:B------:R-:W-:Y:S02]  /*56d0*/  CS2R R60, SRZ ;  /* 0x00000000003c7805 */ /* 0x000fe4000001ff00 */
[----:B------:R-:W-:Y:S02]  /*56e0*/  CS2R R70, SRZ ;  /* 0x0000000000467805 */ /* 0x000fe4000001ff00 */
[----:B------:R-:W-:Y:S02]  /*56f0*/  CS2R R68, SRZ ;  /* 0x0000000000447805 */ /* 0x000fe4000001ff00 */
[----:B------:R-:W-:Y:S02]  /*5700*/  CS2R R78, SRZ ;  /* 0x00000000004e7805 */ /* 0x000fe4000001ff00 */
[----:B------:R-:W-:Y:S01]  /*5710*/  CS2R R76, SRZ ;  /* 0x00000000004c7805 */ /* 0x000fe2000001ff00 */
[----:B------:R-:W-:Y:S06]  /*5720*/  @P1 BRA `(.L_x_89) ;  /* 0x00000000000c1947 */ /* 0x000fec0003800000 */
[----:B------:R-:W-:Y:S04]  /*5730*/  SHF.L.U32 R3, R107, 0x1f, RZ ;  /* 0x0000001f6b037819 */ /* 0x000fe800000006ff */
[----:B------:R-:W1:Y:S02]  /*5740*/  SYNCS.PHASECHK.TRANS64.TRYWAIT P1, [R0+URZ+0x40], R3 ;  /* 0x00004003000075a7 */ /* 0x000e6400080211ff */
[----:B-1----:R-:W-:Y:S05]  /*5750*/  @!P1 BRA `(.L_x_90) ;  /* 0x0000002400489947 */ /* 0x002fea0003800000 */
.L_x_89:
[----:B------:R-:W-:Y:S05]  /*5760*/  BSYNC B0 ;  /* 0x0000000000007941 */ /* 0x000fea0003800000 */
.L_x_88:
[----:B------:R-:W-:Y:S01]  /*5770*/  ISETP.NE.AND P1, PT, R108, RZ, PT ;  /* 0x000000ff6c00720c */ /* 0x000fe20003f25270 */
[----:B------:R-:W-:Y:S04]  /*5780*/  UIADD3 UR5, UPT, UPT, UR56, 0x1, URZ ;  /* 0x0000000138057890 */ /* 0x000fe8000fffe0ff */
[----:B------:R-:W-:Y:S04]  /*5790*/  UISETP.NE.AND UP0, UPT, UR5, 0x3, UPT ;  /* 0x000000030500788c */ /* 0x000fe8000bf05270 */
[----:B------:R-:W-:Y:S02]  /*57a0*/  USEL UR4, URZ, 0x1, UP0 ;  /* 0x00000001ff047887 */ /* 0x000fe40008000000 */
[----:B------:R-:W-:Y:S02]  /*57b0*/  USEL UR5, UR5, URZ, UP0 ;  /* 0x000000ff05057287 */ /* 0x000fe40008000000 */
[----:B------:R3:W1:Y:S02]  /*57c0*/  @P1 LDS.128 R56, [R67] ;  /* 0x0000000043381984 */ /* 0x0006640000000c00 */
[----:B------:R-:W-:Y:S02]  /*57d0*/  LOP3.LUT R107, R107, UR4, RZ, 0x3c, !PT ;  /* 0x000000046b6b7c12 */ /* 0x000fe4000f8e3cff */
[----:B------:R3:W1:Y:S01]  /*57e0*/  @P1 LDS.128 R60, [R66+0x10] ;  /* 0x00001000423c1984 */ /* 0x0006620000000c00 */
[----:B------:R-:W-:Y:S03]  /*57f0*/  IMAD.U32 R74, RZ, RZ, UR5 ;  /* 0x00000005ff4a7e24 */ /* 0x000fe6000f8e00ff */
[----:B------:R3:W1:Y:S04]  /*5800*/  @P1 LDS.128 R68, [R65+0x20] ;  /* 0x0000200041441984 */ /* 0x0006680000000c00 */
[----:B------:R3:W1:Y:S02]  /*5810*/  @P1 LDS.128 R76, [R64+0x10] ;  /* 0x00001000404c1984 */ /* 0x0006640000000c00 */
.L_x_87:
[----:B------:R-:W-:Y:S05]  /*5820*/  BSYNC B1 ;  /* 0x0000000000017941 */ /* 0x000fea0003800000 */
.L_x_86:
[----:B-1----:R-:W-:Y:S04]  /*5830*/  SHF.R.U32.HI R0, RZ, 0x15, R48 ;  /* 0x00000015ff007819 */ /* 0x002fe80000011630 */
[----:B------:R-:W-:Y:S01]  /*5840*/  LOP3.LUT P1, RZ, R0, 0x3, R92, 0x48, !PT ;  /* 0x0000000300ff7812 */ /* 0x000fe2000782485c */
[----:B------:R-:W-:Y:S01]  /*5850*/  @!UPT UIADD3 URZ, UPT, UPT, URZ, URZ, URZ ;  /* 0x000000fffffff290 */ /* 0x000fe2000fffe0ff */
[----:B----4-:R-:W-:Y:S11]  /*5860*/  @P0 BRA `(.L_x_91) ;  /* 0x0000000000080947 */ /* 0x010ff60003800000 */
[----:B------:R-:W1:Y:S02]  /*5870*/  SYNCS.PHASECHK.TRANS64.TRYWAIT P0, [R73+URZ+0xa0], R2 ;  /* 0x0000a002490075a7 */ /* 0x000e6400080011ff */
[----:B-1----:R-:W-:Y:S05]  /*5880*/  @!P0 BRA `(.L_x_92) ;  /* 0x0000002400108947 */ /* 0x002fea0003800000 */
.L_x_91:
[----:B------:R-:W-:Y:S05]  /*5890*/  @!P1 BRA `(.L_x_93) ;  /* 0x0000000000409947 */ /* 0x000fea0003800000 */
[----:B------:R-:W4:Y:S01]  /*58a0*/  LDCU.64 UR8, c[0x4][0x70] ;  /* 0x01000e00ff0877ac */ /* 0x000f220008000a00 */
[----:B------:R-:W-:Y:S01]  /*58b0*/  MOV R3, 0x0 ;  /* 0x0000000000037802 */ /* 0x000fe20000000f00 */
[----:B------:R-:W-:Y:S02]  /*58c0*/  HFMA2 R12, -RZ, RZ, 0, 5.9604644775390625e-08 ;  /* 0x00000001ff0c7431 */ /* 0x000fe400000001ff */
[----:B------:R-:W-:Y:S02]  /*58d0*/  IMAD.MOV.U32 R8, RZ, RZ, 0x192 ;  /* 0x00000192ff087424 */ /* 0x000fe400078e00ff */
[----:B------:R-:W-:Y:S01]  /*58e0*/  IMAD.MOV.U32 R13, RZ, RZ, RZ ;  /* 0x000000ffff0d7224 */ /* 0x000fe200078e00ff */
[----:B------:R-:W5:Y:S01]  /*58f0*/  LDCU.64 UR6, c[0x4][0x78] ;  /* 0x01000f00ff0677ac */ /* 0x000f620008000a00 */
[----:B-1----:R-:W1:Y:S01]  /*5900*/  LDC.64 R2, c[0x4][R3] ;  /* 0x0100000003027b82 */ /* 0x002e620000000a00 */
[----:B------:R-:W2:Y:S01]  /*5910*/  LDCU.64 UR4, c[0x4][0x10] ;  /* 0x01000200ff0477ac */ /* 0x000ea20008000a00 */
[----:B----4-:R-:W-:Y:S01]  /*5920*/  MOV R5, UR9 ;  /* 0x0000000900057c02 */ /* 0x010fe20008000f00 */
[----:B------:R-:W-:Y:S01]  /*5930*/  IMAD.U32 R4, RZ, RZ, UR8 ;  /* 0x00000008ff047e24 */ /* 0x000fe2000f8e00ff */
[----:B-----5:R-:W-:Y:S01]  /*5940*/  MOV R7, UR7 ;  /* 0x0000000700077c02 */ /* 0x020fe20008000f00 */
[----:B------:R-:W-:Y:S01]  /*5950*/  IMAD.U32 R6, RZ, RZ, UR6 ;  /* 0x00000006ff067e24 */ /* 0x000fe2000f8e00ff */
[----:B--2---:R-:W-:Y:S01]  /*5960*/  MOV R11, UR5 ;  /* 0x00000005000b7c02 */ /* 0x004fe20008000f00 */
[----:B------:R-:W-:Y:S02]  /*5970*/  IMAD.U32 R10, RZ, RZ, UR4 ;  /* 0x00000004ff0a7e24 */ /* 0x000fe4000f8e00ff */
[----:B------:R-:W-:Y:S07]  /*5980*/  LEPC R20, `(.L_x_93) ;  /* 0x000000001014794e */ /* 0x000fee0000000000 */
[----:B-1-3--:R-:W-:Y:S05]  /*5990*/  CALL.ABS.NOINC R2 ;  /* 0x0000000002007343 */ /* 0x00afea0003c00000 */
.L_x_93:
[----:B------:R-:W-:Y:S05]  /*59a0*/  WARPSYNC.ALL ;  /* 0x0000000000007948 */ /* 0x000fea0003800000 */
[----:B------:R-:W-:Y:S01]  /*59b0*/  R2UR UR4, R48 ;  /* 0x00000000300472ca */ /* 0x000fe200000e0000 */
[--C-:B------:R-:W-:Y:S01]  /*59c0*/  HADD2.F32 R50, -RZ, R56.reuse.H0_H0 ;  /* 0x20000038ff327230 */ /* 0x100fe20000004100 */
[----:B------:R-:W-:Y:S01]  /*59d0*/  ISETP.NE.AND P0, PT, R100, RZ, PT ;  /* 0x000000ff6400720c */ /* 0x000fe20003f05270 */
[----:B------:R-:W-:Y:S01]  /*59e0*/  HADD2.F32 R51, -RZ, R56.H1_H1 ;  /* 0x30000038ff337230 */ /* 0x000fe20000004100 */
[----:B------:R-:W-:Y:S01]  /*59f0*/  BSSY.RECONVERGENT B0, `(.L_x_94) ;  /* 0x0000083000007945 */ /* 0x000fe20003800200 */
[--C-:B------:R-:W-:Y:S08]  /*5a00*/  HADD2.F32 R52, -RZ, R57.reuse.H0_H0 ;  /* 0x20000039ff347230 */ /* 0x100ff00000004100 */
[----:B------:R-:W2:Y:S02]  /*5a10*/  LDTM.x32 R4, tmem[UR4] ;  /* 0x00000004000479ee */ /* 0x000ea400082c0000 */
[C---:B--2---:R-:W-:Y:S01]  /*5a20*/  FMUL R0, R47.reuse, R4 ;  /* 0x000000042f007220 */ /* 0x044fe20000400000 */
[C---:B-1----:R-:W-:Y:S01]  /*5a30*/  FMUL R2, R47.reuse, R5 ;  /* 0x000000052f027220 */ /* 0x042fe20000400000 */
[C---:B------:R-:W-:Y:S01]  /*5a40*/  FMUL R4, R47.reuse, R8 ;  /* 0x000000082f047220 */ /* 0x040fe20000400000 */
[----:B------:R-:W-:Y:S01]  /*5a50*/  FMUL R3, R47, R6 ;  /* 0x000000062f037220 */ /* 0x000fe20000400000 */
[C---:B------:R-:W-:Y:S01]  /*5a60*/  FFMA R0, R49.reuse, R50, R0 ;  /* 0x0000003231007223 */ /* 0x040fe20000000000 */
[----:B------:R-:W-:Y:S01]  /*5a70*/  FFMA R2, R49, R51, R2 ;  /* 0x0000003331027223 */ /* 0x000fe20000000002 */
[C---:B------:R-:W-:Y:S01]  /*5a80*/  FMUL R5, R47.reuse, R9 ;  /* 0x000000092f057220 */ /* 0x040fe20000400000 */
        /* <DEDUP_REMOVED lines=16> */
[----:B------:R-:W-:Y:S02]  /*5b90*/  HADD2.F32 R32, -RZ, R57.H1_H1 ;  /* 0x30000039ff207230 */ /* 0x000fe40000004100 */
[C---:B------:R-:W-:Y:S01]  /*5ba0*/  FMUL R26, R47.reuse, R30 ;  /* 0x0000001e2f1a7220 */ /* 0x040fe20000400000 */
[----:B------:R-:W-:Y:S01]  /*5bb0*/  FMUL R29, R47, R33 ;  /* 0x000000212f1d7220 */ /* 0x000fe20000400000 */
[--C-:B------:R-:W-:Y:S02]  /*5bc0*/  HADD2.F32 R33, -RZ, R58.reuse.H0_H0 ;  /* 0x2000003aff217230 */ /* 0x100fe40000004100 */
[----:B------:R-:W-:Y:S01]  /*5bd0*/  FFMA R3, R49, R52, R3 ;  /* 0x0000003431037223 */ /* 0x000fe20000000003 */
[C---:B------:R-:W-:Y:S01]  /*5be0*/  FMUL R7, R47.reuse, R7 ;  /* 0x000000072f077220 */ /* 0x040fe20000400000 */
[----:B------:R-:W-:Y:S01]  /*5bf0*/  FMUL R30, R47, R34 ;  /* 0x000000222f1e7220 */ /* 0x000fe20000400000 */
[----:B------:R-:W-:Y:S01]  /*5c00*/  HADD2.F32 R34, -RZ, R58.H1_H1 ;  /* 0x3000003aff227230 */ /* 0x000fe20000004100 */
[----:B------:R-:W-:Y:S01]  /*5c10*/  F2FP.F16.F32.PACK_AB R52, R2, R0 ;  /* 0x000000000234723e */ /* 0x000fe200000000ff */
[--C-:B------:R-:W-:Y:S02]  /*5c20*/  HADD2.F32 R0, -RZ, R59.reuse.H0_H0 ;  /* 0x2000003bff007230 */ /* 0x100fe40000004100 */
[C---:B------:R-:W-:Y:S01]  /*5c30*/  FFMA R7, R49.reuse, R32, R7 ;  /* 0x0000002031077223 */ /* 0x040fe20000000007 */
[----:B------:R-:W-:Y:S02]  /*5c40*/  HADD2.F32 R2, -RZ, R59.H1_H1 ;  /* 0x3000003bff027230 */ /* 0x000fe40000004100 */
[C---:B------:R-:W-:Y:S01]  /*5c50*/  FFMA R4, R49.reuse, R33, R4 ;  /* 0x0000002131047223 */ /* 0x040fe20000000004 */
[C---:B------:R-:W-:Y:S01]  /*5c60*/  FFMA R5, R49.reuse, R34, R5 ;  /* 0x0000002231057223 */ /* 0x040fe20000000005 */
[----:B------:R-:W-:Y:S01]  /*5c70*/  FFMA R6, R49, R0, R6 ;  /* 0x0000000031067223 */ /* 0x000fe20000000006 */
[--C-:B------:R-:W-:Y:S02]  /*5c80*/  HADD2.F32 R0, -RZ, R60.reuse.H0_H0 ;  /* 0x2000003cff007230 */ /* 0x100fe40000004100 */
[----:B------:R-:W-:Y:S01]  /*5c90*/  FMUL R11, R47, R11 ;  /* 0x0000000b2f0b7220 */ /* 0x000fe20000400000 */
[----:B------:R-:W-:Y:S01]  /*5ca0*/  F2FP.F16.F32.PACK_AB R53, R7, R3 ;  /* 0x000000030735723e */ /* 0x000fe200000000ff */
[--C-:B------:R-:W-:Y:S02]  /*5cb0*/  HADD2.F32 R3, -RZ, R61.reuse.H0_H0 ;  /* 0x2000003dff037230 */ /* 0x100fe40000004100 */
[----:B------:R-:W-:Y:S01]  /*5cc0*/  FMUL R15, R47, R15 ;  /* 0x0000000f2f0f7220 */ /* 0x000fe20000400000 */
[C---:B------:R-:W-:Y:S01]  /*5cd0*/  FFMA R11, R49.reuse, R2, R11 ;  /* 0x00000002310b7223 */ /* 0x040fe2000000000b */
[----:B------:R-:W-:Y:S02]  /*5ce0*/  HADD2.F32 R2, -RZ, R60.H1_H1 ;  /* 0x3000003cff027230 */ /* 0x000fe40000004100 */
[----:B------:R-:W-:Y:S01]  /*5cf0*/  FFMA R8, R49, R0, R8 ;  /* 0x0000000031087223 */ /* 0x000fe20000000008 */
[----:B------:R-:W-:Y:S02]  /*5d00*/  HADD2.F32 R0, -RZ, R61.H1_H1 ;  /* 0x3000003dff007230 */ /* 0x000fe40000004100 */
[C---:B------:R-:W-:Y:S01]  /*5d10*/  FMUL R19, R47.reuse, R19 ;  /* 0x000000132f137220 */ /* 0x040fe20000400000 */
[----:B------:R-:W-:Y:S01]  /*5d20*/  FMUL R23, R47, R23 ;  /* 0x000000172f177220 */ /* 0x000fe20000400000 */
[C---:B------:R-:W-:Y:S01]  /*5d30*/  FFMA R9, R49.reuse, R2, R9 ;  /* 0x0000000231097223 */ /* 0x040fe20000000009 */
[C---:B------:R-:W-:Y:S01]  /*5d40*/  FFMA R10, R49.reuse, R3, R10 ;  /* 0x00000003310a7223 */ /* 0x040fe2000000000a */
[----:B------:R-:W-:Y:S01]  /*5d50*/  FFMA R15, R49, R0, R15 ;  /* 0x00000000310f7223 */ /* 0x000fe2000000000f */
[--C-:B------:R-:W-:Y:S02]  /*5d60*/  HADD2.F32 R2, -RZ, R62.reuse.H0_H0 ;  /* 0x2000003eff027230 */ /* 0x100fe40000004100 */
[----:B------:R-:W-:Y:S01]  /*5d70*/  FMUL R27, R47, R27 ;  /* 0x0000001b2f1b7220 */ /* 0x000fe20000400000 */
[----:B------:R-:W-:Y:S01]  /*5d80*/  HADD2.F32 R0, -RZ, R62.H1_H1 ;  /* 0x3000003eff007230 */ /* 0x000fe20000004100 */
[----:B------:R-:W-:Y:S01]  /*5d90*/  F2FP.F16.F32.PACK_AB R54, R5, R4 ;  /* 0x000000040536723e */ /* 0x000fe200000000ff */
[--C-:B------:R-:W-:Y:S02]  /*5da0*/  HADD2.F32 R3, -RZ, R63.reuse.H0_H0 ;  /* 0x2000003fff037230 */ /* 0x100fe40000004100 */
[C---:B------:R-:W-:Y:S01]  /*5db0*/  FFMA R12, R49.reuse, R2, R12 ;  /* 0x00000002310c7223 */ /* 0x040fe2000000000c */
[--C-:B------:R-:W-:Y:S02]  /*5dc0*/  HADD2.F32 R2, -RZ, R68.reuse.H0_H0 ;  /* 0x20000044ff027230 */ /* 0x100fe40000004100 */
[C---:B------:R-:W-:Y:S01]  /*5dd0*/  FFMA R13, R49.reuse, R0, R13 ;  /* 0x00000000310d7223 */ /* 0x040fe2000000000d */
[----:B------:R-:W-:Y:S02]  /*5de0*/  HADD2.F32 R0, -RZ, R63.H1_H1 ;  /* 0x3000003fff007230 */ /* 0x000fe40000004100 */
[----:B------:R-:W-:Y:S01]  /*5df0*/  FFMA R14, R49, R3, R14 ;  /* 0x00000003310e7223 */ /* 0x000fe2000000000e */
[----:B------:R-:W-:Y:S01]  /*5e00*/  HADD2.F32 R3, -RZ, R68.H1_H1 ;  /* 0x30000044ff037230 */ /* 0x000fe20000004100 */
[----:B------:R-:W-:Y:S01]  /*5e10*/  F2FP.F16.F32.PACK_AB R55, R11, R6 ;  /* 0x000000060b37723e */ /* 0x000fe200000000ff */
[----:B------:R-:W-:Y:S01]  /*5e20*/  FMUL R31, R47, R31 ;  /* 0x0000001f2f1f7220 */ /* 0x000fe20000400000 */
[C---:B------:R-:W-:Y:S01]  /*5e30*/  FFMA R19, R49.reuse, R0, R19 ;  /* 0x0000000031137223 */ /* 0x040fe20000000013 */
[--C-:B------:R-:W-:Y:S02]  /*5e40*/  HADD2.F32 R0, -RZ, R69.reuse.H0_H0 ;  /* 0x20000045ff007230 */ /* 0x100fe40000004100 */
[C---:B------:R-:W-:Y:S01]  /*5e50*/  FFMA R16, R49.reuse, R2, R16 ;  /* 0x0000000231107223 */ /* 0x040fe20000000010 */
[----:B------:R1:W-:Y:S01]  /*5e60*/  STS.128 [R67], R52 ;  /* 0x0000003443007388 */ /* 0x0003e20000000c00 */
[C---:B------:R-:W-:Y:S01]  /*5e70*/  FFMA R17, R49.reuse, R3, R17 ;  /* 0x0000000331117223 */ /* 0x040fe20000000011 */
[----:B------:R-:W-:Y:S02]  /*5e80*/  HADD2.F32 R2, -RZ, R69.H1_H1 ;  /* 0x30000045ff027230 */ /* 0x000fe40000004100 */
[----:B------:R-:W-:Y:S01]  /*5e90*/  FFMA R18, R49, R0, R18 ;  /* 0x0000000031127223 */ /* 0x000fe20000000012 */
[--C-:B------:R-:W-:Y:S01]  /*5ea0*/  HADD2.F32 R0, -RZ, R70.reuse.H0_H0 ;  /* 0x20000046ff007230 */ /* 0x100fe20000004100 */
[----:B------:R-:W-:Y:S01]  /*5eb0*/  F2FP.F16.F32.PACK_AB R8, R9, R8 ;  /* 0x000000080908723e */ /* 0x000fe200000000ff */
[--C-:B------:R-:W-:Y:S02]  /*5ec0*/  HADD2.F32 R3, -RZ, R71.reuse.H0_H0 ;  /* 0x20000047ff037230 */ /* 0x100fe40000004100 */
[C---:B------:R-:W-:Y:S01]  /*5ed0*/  FFMA R23, R49.reuse, R2, R23 ;  /* 0x0000000231177223 */ /* 0x040fe20000000017 */
[----:B------:R-:W-:Y:S02]  /*5ee0*/  HADD2.F32 R2, -RZ, R70.H1_H1 ;  /* 0x30000046ff027230 */ /* 0x000fe40000004100 */
[----:B------:R-:W-:Y:S01]  /*5ef0*/  FFMA R20, R49, R0, R20 ;  /* 0x0000000031147223 */ /* 0x000fe20000000014 */
[----:B------:R-:W-:Y:S01]  /*5f00*/  HADD2.F32 R0, -RZ, R71.H1_H1 ;  /* 0x30000047ff007230 */ /* 0x000fe20000004100 */
[----:B------:R-:W-:Y:S01]  /*5f10*/  F2FP.F16.F32.PACK_AB R9, R15, R10 ;  /* 0x0000000a0f09723e */ /* 0x000fe200000000ff */
[----:B------:R-:W-:Y:S02]  /*5f20*/  HADD2.F32 R4, -RZ, R79.H0_H0 ;  /* 0x2000004fff047230 */ /* 0x000fe40000004100 */
[C---:B------:R-:W-:Y:S01]  /*5f30*/  FFMA R21, R49.reuse, R2, R21 ;  /* 0x0000000231157223 */ /* 0x040fe20000000015 */
[C---:B------:R-:W-:Y:S01]  /*5f40*/  FFMA R22, R49.reuse, R3, R22 ;  /* 0x0000000331167223 */ /* 0x040fe20000000016 */
[----:B------:R-:W-:Y:S01]  /*5f50*/  FFMA R27, R49, R0, R27 ;  /* 0x00000000311b7223 */ /* 0x000fe2000000001b */
[--C-:B------:R-:W-:Y:S01]  /*5f60*/  HADD2.F32 R2, -RZ, R76.reuse.H0_H0 ;  /* 0x2000004cff027230 */ /* 0x100fe20000004100 */
[----:B------:R-:W-:Y:S01]  /*5f70*/  F2FP.F16.F32.PACK_AB R10, R13, R12 ;  /* 0x0000000c0d0a723e */ /* 0x000fe200000000ff */
[----:B------:R-:W-:Y:S01]  /*5f80*/  HADD2.F32 R0, -RZ, R76.H1_H1 ;  /* 0x3000004cff007230 */ /* 0x000fe20000004100 */
[----:B------:R-:W-:Y:S01]  /*5f90*/  F2FP.F16.F32.PACK_AB R11, R19, R14 ;  /* 0x0000000e130b723e */ /* 0x000fe200000000ff */
[--C-:B------:R-:W-:Y:S02]  /*5fa0*/  HADD2.F32 R3, -RZ, R77.reuse.H0_H0 ;  /* 0x2000004dff037230 */ /* 0x100fe40000004100 */
[C---:B------:R-:W-:Y:S01]  /*5fb0*/  FFMA R24, R49.reuse, R2, R24 ;  /* 0x0000000231187223 */ /* 0x040fe20000000018 */
[--C-:B------:R-:W-:Y:S02]  /*5fc0*/  HADD2.F32 R2, -RZ, R78.reuse.H0_H0 ;  /* 0x2000004eff027230 */ /* 0x100fe40000004100 */
[C---:B------:R-:W-:Y:S01]  /*5fd0*/  FFMA R25, R49.reuse, R0, R25 ;  /* 0x0000000031197223 */ /* 0x040fe20000000019 */
[----:B------:R1:W-:Y:S01]  /*5fe0*/  STS.128 [R66+0x10], R8 ;  /* 0x0000100842007388 */ /* 0x0003e20000000c00 */
[----:B------:R-:W-:Y:S02]  /*5ff0*/  HADD2.F32 R0, -RZ, R77.H1_H1 ;  /* 0x3000004dff007230 */ /* 0x000fe40000004100 */
[----:B------:R-:W-:Y:S01]  /*6000*/  FFMA R26, R49, R3, R26 ;  /* 0x00000003311a7223 */ /* 0x000fe2000000001a */
[----:B------:R-:W-:Y:S01]  /*6010*/  HADD2.F32 R3, -RZ, R78.H1_H1 ;  /* 0x3000004eff037230 */ /* 0x000fe20000004100 */
[----:B------:R-:W-:Y:S01]  /*6020*/  F2FP.F16.F32.PACK_AB R16, R17, R16 ;  /* 0x000000101110723e */ /* 0x000fe200000000ff */
[----:B------:R-:W-:Y:S01]  /*6030*/  HADD2.F32 R5, -RZ, R79.H1_H1 ;  /* 0x3000004fff057230 */ /* 0x000fe20000004100 */
[----:B------:R-:W-:Y:S01]  /*6040*/  F2FP.F16.F32.PACK_AB R17, R23, R18 ;  /* 0x000000121711723e */ /* 0x000fe200000000ff */
[----:B------:R-:W-:Y:S01]  /*6050*/  FFMA R31, R49, R0, R31 ;  /* 0x00000000311f7223 */ /* 0x000fe2000000001f */
[----:B------:R-:W-:Y:S01]  /*6060*/  FMUL R35, R47, R35 ;  /* 0x000000232f237220 */ /* 0x000fe20000400000 */
[----:B------:R-:W-:Y:S01]  /*6070*/  F2FP.F16.F32.PACK_AB R18, R21, R20 ;  /* 0x000000141512723e */ /* 0x000fe200000000ff */
[----:B------:R-:W-:Y:S01]  /*6080*/  FFMA R28, R49, R2, R28 ;  /* 0x00000002311c7223 */ /* 0x000fe2000000001c */
[----:B------:R-:W-:Y:S01]  /*6090*/  F2FP.F16.F32.PACK_AB R19, R27, R22 ;  /* 0x000000161b13723e */ /* 0x000fe200000000ff */
[C---:B------:R-:W-:Y:S01]  /*60a0*/  FFMA R29, R49.reuse, R3, R29 ;  /* 0x00000003311d7223 */ /* 0x040fe2000000001d */
[C---:B------:R-:W-:Y:S01]  /*60b0*/  FFMA R30, R49.reuse, R4, R30 ;  /* 0x00000004311e7223 */ /* 0x040fe2000000001e */
[----:B------:R-:W-:Y:S01]  /*60c0*/  FFMA R35, R49, R5, R35 ;  /* 0x0000000531237223 */ /* 0x000fe20000000023 */
[----:B------:R-:W-:Y:S01]  /*60d0*/  F2FP.F16.F32.PACK_AB R24, R25, R24 ;  /* 0x000000181918723e */ /* 0x000fe200000000ff */
[----:B------:R1:W-:Y:S01]  /*60e0*/  STS.128 [R65+0x20], R16 ;  /* 0x0000201041007388 */ /* 0x0003e20000000c00 */
[----:B------:R-:W-:Y:S02]  /*60f0*/  F2FP.F16.F32.PACK_AB R25, R31, R26 ;  /* 0x0000001a1f19723e */ /* 0x000fe400000000ff */
[----:B------:R-:W-:Y:S02]  /*6100*/  F2FP.F16.F32.PACK_AB R26, R29, R28 ;  /* 0x0000001c1d1a723e */ /* 0x000fe400000000ff */
[----:B------:R-:W-:Y:S05]  /*6110*/  F2FP.F16.F32.PACK_AB R27, R35, R30 ;  /* 0x0000001e231b723e */ /* 0x000fea00000000ff */
[----:B------:R1:W-:Y:S01]  /*6120*/  STS.128 [R64+0x10], R24 ;  /* 0x0000101840007388 */ /* 0x0003e20000000c00 */
[----:B------:R-:W-:Y:S01]  /*6130*/  @!PT LDS RZ, [RZ] ;  /* 0x00000000fffff984 */ /* 0x000fe20000000800 */
[----:B------:R-:W-:Y:S01]  /*6140*/  @!PT LDS RZ, [RZ] ;  /* 0x00000000fffff984 */ /* 0x000fe20000000800 */
[----:B------:R-:W-:Y:S01]  /*6150*/  @!PT LDS RZ, [RZ] ;  /* 0x00000000fffff984 */ /* 0x000fe20000000800 */
[----:B------:R-:W-:Y:S01]  /*6160*/  @!PT LDS RZ, [RZ] ;  /* 0x00000000fffff984 */ /* 0x000fe20000000800 */
[----:B------:R2:W-:Y:S07]  /*6170*/  MEMBAR.ALL.CTA ;  /* 0x0000000000007992 */ /* 0x0005ee0000008000 */
[----:B--2---:R-:W2:Y:S02]  /*6180*/  FENCE.VIEW.ASYNC.S ;  /* 0x00000000000073c6 */ /* 0x004ea40000000000 */
[----:B--2---:R-:W-:Y:S06]  /*6190*/  BAR.SYNC.DEFER_BLOCKING 0x1, 0x80 ;  /* 0x0042000000007b1d */ /* 0x004fec0000010000 */
[----:B------:R-:W-:Y:S05]  /*61a0*/  @P0 BRA `(.L_x_95) ;  /* 0x00000000001c0947 */ /* 0x000fea0003800000 */
[----:B------:R-:W-:Y:S01]  /*61b0*/  R2UR UR4, R72 ;  /* 0x00000000480472ca */ /* 0x000fe200000e0000 */
[----:B------:R-:W-:Y:S01]  /*61c0*/  UIADD3 UR6, UP0, UPT, UR54, 0x680, URZ ;  /* 0x0000068036067890 */ /* 0x000fe2000ff1e0ff */
[----:B------:R-:W-:Y:S03]  /*61d0*/  UMOV UR43, UR36 ;  /* 0x00000024002b7c82 */ /* 0x000fe60008000000 */
[----:B------:R-:W-:Y:S08]  /*61e0*/  UIADD3.X UR7, UPT, UPT, URZ, UR55, URZ, UP0, !UPT ;  /* 0x00000037ff077290 */ /* 0x000ff000087fe4ff */
[----:B------:R-:W-:Y:S09]  /*61f0*/  UIADD3 UR40, UPT, UPT, UR48, 0x200, UR4 ;  /* 0x0000020030287890 */ /* 0x000ff2000fffe004 */
[----:B------:R2:W-:Y:S02]  /*6200*/  UTMASTG.3D [UR40], [UR6] ;  /* 0x00000028060073b5 */ /* 0x0005e40008010000 */
[----:B--2---:R0:W-:Y:S02]  /*6210*/  UTMACMDFLUSH ;  /* 0x00000000000079b7 */ /* 0x0041e40000000000 */
.L_x_95:
[----:B------:R-:W-:Y:S05]  /*6220*/  BSYNC.RECONVERGENT B0 ;  /* 0x0000000000007941 */ /* 0x000fea0003800200 */
.L_x_94:
[----:B------:R-:W-:Y:S01]  /*6230*/  UIADD3 UR40, UPT, UPT, UR56, 0x1, URZ ;  /* 0x0000000138287890 */ /* 0x000fe2000fffe0ff */
[----:B------:R-:W-:Y:S03]  /*6240*/  BSSY.RECONVERGENT B0, `(.L_x_96) ;  /* 0x0000005000007945 */ /* 0x000fe60003800200 */
[----:B------:R-:W-:Y:S04]  /*6250*/  UISETP.NE.AND UP0, UPT, UR40, 0x3, UPT ;  /* 0x000000032800788c */ /* 0x000fe8000bf05270 */
[----:B------:R-:W-:Y:S01]  /*6260*/  USEL UR43, UR40, URZ, UP0 ;  /* 0x000000ff282b7287 */ /* 0x000fe20008000000 */
[----:B------:R-:W-:Y:S11]  /*6270*/  @P0 BRA `(.L_x_97) ;  /* 0x0000000000040947 */ /* 0x000ff60003800000 */
[----:B------:R-:W-:Y:S04]  /*6280*/  DEPBAR.LE SB0, 0x1 ;  /* 0x000080400000791a */ /* 0x000fe80000000000 */
.L_x_97:
[----:B------:R-:W-:Y:S05]  /*6290*/  BSYNC.RECONVERGENT B0 ;  /* 0x0000000000007941 */ /* 0x000fea0003800200 */
.L_x_96:
[----:B------:R-:W-:Y:S01]  /*62a0*/  BAR.SYNC.DEFER_BLOCKING 0x1, 0x80 ;  /* 0x0042000000007b1d */ /* 0x000fe20000010000 */
[----:B------:R-:W-:Y:S01]  /*62b0*/  ISETP.NE.AND P1, PT, R104, RZ, PT ;  /* 0x000000ff6800720c */ /* 0x000fe20003f25270 */
[----:B------:R-:W-:Y:S01]  /*62c0*/  UISETP.NE.AND UP0, UPT, UR50, URZ, UPT ;  /* 0x000000ff3200728c */ /* 0x000fe2000bf05270 */
[----:B------:R-:W-:Y:S11]  /*62d0*/  LEA R2, R74, UR48, 0x3 ;  /* 0x000000304a027c11 */ /* 0x000ff6000f8e18ff */
[----:B------:R-:W-:Y:S01]  /*62e0*/  @P1 SHF.L.U32 R3, R107, 0x1f, RZ ;  /* 0x0000001f6b031819 */ /* 0x000fe200000006ff */
[----:B------:R-:W-:Y:S06]  /*62f0*/  BRA.U !UP0, `(.L_x_98) ;  /* 0x0000000108247547 */ /* 0x000fec000b800000 */
[----:B------:R-:W-:Y:S01]  /*6300*/  IMAD.U32 R4, RZ, RZ, UR49 ;  /* 0x00000031ff047e24 */ /* 0x000fe2000f8e00ff */
[----:B------:R-:W-:Y:S01]  /*6310*/  MOV R0, UR37 ;  /* 0x0000002500007c02 */ /* 0x000fe20008000f00 */
[----:B------:R-:W-:Y:S03]  /*6320*/  UIADD3 UR49, UPT, UPT, UR49, 0x1, URZ ;  /* 0x0000000131317890 */ /* 0x000fe6000fffe0ff */
[----:B------:R-:W-:Y:S01]  /*6330*/  @P1 LEA R4, R4, UR48, 0x3 ;  /* 0x0000003004041c11 */ /* 0x000fe2000f8e18ff */
[----:B------:R-:W-:Y:S04]  /*6340*/  UISETP.NE.AND UP0, UPT, UR49, 0x3, UPT ;  /* 0x000000033100788c */ /* 0x000fe8000bf05270 */
[----:B------:R-:W-:Y:S01]  /*6350*/  @P1 VIADD R4, R4, 0x58 ;  /* 0x0000005804041836 */ /* 0x000fe20000000000 */
[----:B------:R-:W-:Y:S04]  /*6360*/  USEL UR49, UR49, URZ, UP0 ;  /* 0x000000ff31317287 */ /* 0x000fe80008000000 */
[----:B------:R-:W-:Y:S04]  /*6370*/  @P1 PRMT R0, R0, 0x654, R4 ;  /* 0x0000065400001816 */ /* 0x000fe80000000004 */
[----:B------:R2:W-:Y:S04]  /*6380*/  @P1 SYNCS.ARRIVE.TRANS64.RED.A1T0 RZ, [R0+URZ], RZ ;  /* 0x000000ff00ff19a7 */ /* 0x0005e800081004ff */
.L_x_98:
[----:B------:R-:W4:Y:S01]  /*6390*/  @P1 SYNCS.PHASECHK.TRANS64.TRYWAIT P0, [R2+URZ+0x40], R3 ;  /* 0x00004003020015a7 */ /* 0x000f2200080011ff */
[----:B------:R-:W-:Y:S01]  /*63a0*/  BSSY B1, `(.L_x_99) ;  /* 0x0000015000017945 */ /* 0x000fe20003800000 */
[----:B----4-:R-:W-:Y:S03]  /*63b0*/  @P1 SEL R75, RZ, 0x1, !P0 ;  /* 0x00000001ff4b1807 */ /* 0x010fe60004000000 */
[----:B------:R-:W-:Y:S05]  /*63c0*/  @!P1 BRA `(.L_x_100) ;  /* 0x0000000000489947 */ /* 0x000fea0003800000 */
[----:B------:R-:W-:Y:S01]  /*63d0*/  ISETP.NE.AND P1, PT, R108, RZ, PT ;  /* 0x000000ff6c00720c */ /* 0x000fe20003f25270 */
[----:B------:R-:W-:Y:S01]  /*63e0*/  BSSY B0, `(.L_x_101) ;  /* 0x000000a000007945 */ /* 0x000fe20003800000 */
[----:B------:R-:W-:Y:S11]  /*63f0*/  ISETP.NE.AND P0, PT, R75, RZ, PT ;  /* 0x000000ff4b00720c */ /* 0x000ff60003f05270 */
[----:B------:R-:W-:Y:S04]  /*6400*/  @P1 IMAD R74, R74, 0x2000, R99 ;  /* 0x000020004a4a1824 */ /* 0x000fe800078e0263 */
[----:B------:R-:W-:Y:S01]  /*6410*/  @P1 IMAD.IADD R4, R106, 0x1, R74 ;  /* 0x000000016a041824 */ /* 0x000fe200078e024a */
[----:B------:R-:W-:Y:S03]  /*6420*/  @P1 IADD3 R3, PT, PT, R105, R74, RZ ;  /* 0x0000004a69031210 */ /* 0x000fe60007ffe0ff */
[----:B--2---:R-:W-:Y:S01]  /*6430*/  @P1 IMAD.IADD R0, R98, 0x1, R4 ;  /* 0x0000000162001824 */ /* 0x004fe200078e0204 */
[----:B------:R-:W-:Y:S06]  /*6440*/  @P0 BRA `(.L_x_102) ;  /* 0x00000000000c0947 */ /* 0x000fec0003800000 */
[----:B------:R-:W-:Y:S04]  /*6450*/  SHF.L.U32 R107, R107, 0x1f, RZ ;  /* 0x0000001f6b6b7819 */ /* 0x000fe800000006ff */
[----:B------:R-:W2:Y:S02]  /*6460*/  SYNCS.PHASECHK.TRANS64.TRYWAIT P0, [R2+URZ+0x40], R107 ;  /* 0x0000406b020075a7 */ /* 0x000ea400080011ff */
[----:B--2---:R-:W-:Y:S05]  /*6470*/  @!P0 BRA `(.L_x_103) ;  /* 0x0000001800288947 */ /* 0x004fea0003800000 */
.L_x_102:
[----:B------:R-:W-:Y:S05]  /*6480*/  BSYNC B0 ;  /* 0x0000000000007941 */ /* 0x000fea0003800000 */
.L_x_101:
[----:B------:R-:W-:Y:S11]  /*6490*/  ISETP.NE.AND P0, PT, R108, RZ, PT ;  /* 0x000000ff6c00720c */ /* 0x000ff60003f05270 */
[----:B------:R-:W-:Y:S02]  /*64a0*/  @!UPT UIADD3 URZ, UPT, UPT, URZ, URZ, URZ ;  /* 0x000000fffffff290 */ /* 0x000fe4000fffe0ff */
[----:B------:R4:W1:Y:S04]  /*64b0*/  @P0 LDS.128 R56, [R74] ;  /* 0x000000004a380984 */ /* 0x0008680000000c00 */
[----:B------:R4:W1:Y:S04]  /*64c0*/  @P0 LDS.128 R68, [R3+0x20] ;  /* 0x0000200003440984 */ /* 0x0008680000000c00 */
[----:B------:R4:W1:Y:S04]  /*64d0*/  @P0 LDS.128 R60, [R4+0x10] ;  /* 0x00001000043c0984 */ /* 0x0008680000000c00 */
[----:B------:R4:W1:Y:S02]  /*64e0*/  @P0 LDS.128 R76, [R0+0x10] ;  /* 0x00001000004c0984 */ /* 0x0008640000000c00 */
.L_x_100:
[----:B------:R-:W-:Y:S05]  /*64f0*/  BSYNC B1 ;  /* 0x0000000000017941 */ /* 0x000fea0003800000 */
.L_x_99:
[----:B--2-4-:R-:W-:Y:S05]  /*6500*/  VIADD R0, R48, 0x20 ;  /* 0x0000002030007836 */ /* 0x014fea0000000000 */
[----:B------:R-:W-:Y:S04]  /*6510*/  SHF.R.U32.HI R0, RZ, 0x15, R0 ;  /* 0x00000015ff007819 */ /* 0x000fe80000011600 */
[----:B------:R-:W-:Y:S11]  /*6520*/  LOP3.LUT P0, RZ, R0, 0x3, R92, 0x48, !PT ;  /* 0x0000000300ff7812 */ /* 0x000ff6000780485c */
[----:B------:R-:W-:Y:S02]  /*6530*/  @!UPT UIADD3 URZ, UPT, UPT, URZ, URZ, URZ ;  /* 0x000000fffffff290 */ /* 0x000fe4000fffe0ff */
[----:B------:R-:W-:Y:S05]  /*6540*/  @!P0 BRA `(.L_x_104) ;  /* 0x0000000000408947 */ /* 0x000fea0003800000 */
[----:B------:R-:W2:Y:S01]  /*6550*/  LDCU.64 UR8, c[0x4][0x70] ;  /* 0x01000e00ff0877ac */ /* 0x000ea20008000a00 */
[----:B------:R-:W-:Y:S01]  /*6560*/  MOV R3, 0x0 ;  /* 0x0000000000037802 */ /* 0x000fe20000000f00 */
[----:B------:R-:W-:Y:S02]  /*6570*/  HFMA2 R12, -RZ, RZ, 0, 5.9604644775390625e-08 ;  /* 0x00000001ff0c7431 */ /* 0x000fe400000001ff */
[----:B-1----:R-:W-:Y:S02]  /*6580*/  IMAD.MOV.U32 R8, RZ, RZ, 0x192 ;  /* 0x00000192ff087424 */ /* 0x002fe400078e00ff */
[----:B------:R-:W-:Y:S01]  /*6590*/  IMAD.MOV.U32 R13, RZ, RZ, RZ ;  /* 0x000000ffff0d7224 */ /* 0x000fe200078e00ff */
[----:B------:R-:W1:Y:S01]  /*65a0*/  LDCU.64 UR6, c[0x4][0x78] ;  /* 0x01000f00ff0677ac */ /* 0x000e620008000a00 */
[----:B------:R-:W4:Y:S01]  /*65b0*/  LDC.64 R2, c[0x4][R3] ;  /* 0x0100000003027b82 */ /* 0x000f220000000a00 */
[----:B------:R-:W5:Y:S01]  /*65c0*/  LDCU.64 UR4, c[0x4][0x10] ;  /* 0x01000200ff0477ac */ /* 0x000f620008000a00 */
[----:B--2---:R-:W-:Y:S01]  /*65d0*/  MOV R5, UR9 ;  /* 0x0000000900057c02 */ /* 0x004fe20008000f00 */
[----:B------:R-:W-:Y:S01]  /*65e0*/  IMAD.U32 R4, RZ, RZ, UR8 ;  /* 0x00000008ff047e24 */ /* 0x000fe2000f8e00ff */
[----:B-1----:R-:W-:Y:S01]  /*65f0*/  MOV R7, UR7 ;  /* 0x0000000700077c02 */ /* 0x002fe20008000f00 */
[----:B------:R-:W-:Y:S01]  /*6600*/  IMAD.U32 R6, RZ, RZ, UR6 ;  /* 0x00000006ff067e24 */ /* 0x000fe2000f8e00ff */
[----:B-----5:R-:W-:Y:S01]  /*6610*/  MOV R11, UR5 ;  /* 0x00000005000b7c02 */ /* 0x020fe20008000f00 */
[----:B------:R-:W-:Y:S02]  /*6620*/  IMAD.U32 R10, RZ, RZ, UR4 ;  /* 0x00000004ff0a7e24 */ /* 0x000fe4000f8e00ff */
[----:B------:R-:W-:Y:S07]  /*6630*/  LEPC R20, `(.L_x_104) ;  /* 0x000000001014794e */ /* 0x000fee0000000000 */
[----:B---34-:R-:W-:Y:S05]  /*6640*/  CALL.ABS.NOINC R2 ;  /* 0x0000000002007343 */ /* 0x018fea0003c00000 */
.L_x_104:
[----:B------:R-:W-:Y:S01]  /*6650*/  ISETP.NE.AND P0, PT, R100, RZ, PT ;  /* 0x000000ff6400720c */ /* 0x000fe20003f05270 */
[----:B------:R-:W-:Y:S05]  /*6660*/  WARPSYNC.ALL ;  /* 0x0000000000007948 */ /* 0x000fea0003800000 */
[----:B------:R-:W-:Y:S01]  /*6670*/  R2UR UR4, R48 ;  /* 0x00000000300472ca */ /* 0x000fe200000e0000 */
[--C-:B-1----:R-:W-:Y:S01]  /*6680*/  HADD2.F32 R0, -RZ, R56.reuse.H0_H0 ;  /* 0x20000038ff007230 */ /* 0x102fe20000004100 */
[----:B------:R-:W-:Y:S01]  /*6690*/  R2UR UR5, R73 ;  /* 0x00000000490572ca */ /* 0x000fe200000e0000 */
[----:B------:R-:W-:Y:S01]  /*66a0*/  HADD2.F32 R2, -RZ, R56.H1_H1 ;  /* 0x30000038ff027230 */ /* 0x000fe20000004100 */
[----:B------:R-:W-:Y:S01]  /*66b0*/  USHF.L.U32 UR8, UR43, 0xd, URZ ;  /* 0x0000000d2b087899 */ /* 0x000fe200080006ff */
[--C-:B------:R-:W-:Y:S01]  /*66c0*/  HADD2.F32 R3, -RZ, R57.reuse.H0_H0 ;  /* 0x20000039ff037230 */ /* 0x100fe20000004100 */
[----:B------:R-:W-:Y:S01]  /*66d0*/  BSSY.RECONVERGENT B0, `(.L_x_105) ;  /* 0x000008b000007945 */ /* 0x000fe20003800200 */
[----:B------:R-:W-:Y:S02]  /*66e0*/  HADD2.F32 R48, -RZ, R57.H1_H1 ;  /* 0x30000039ff307230 */ /* 0x000fe40000004100 */
[--C-:B------:R-:W-:Y:S02]  /*66f0*/  HADD2.F32 R50, -RZ, R58.reuse.H0_H0 ;  /* 0x2000003aff327230 */ /* 0x100fe40000004100 */
[----:B------:R-:W-:Y:S02]  /*6700*/  HADD2.F32 R51, -RZ, R58.H1_H1 ;  /* 0x3000003aff337230 */ /* 0x000fe40000004100 */
[----:B------:R-:W1:Y:S01]  /*6710*/  LDTM.x32 R4, tmem[UR4+0x20] ;  /* 0x00002004000479ee */ /* 0x000e6200082c0000 */
[----:B------:R-:W-:Y:S01]  /*6720*/  NOP ;  /* 0x0000000000007918 */ /* 0x000fe20000000000 */
[----:B------:R-:W-:Y:S01]  /*6730*/  UIADD3 UR5, UPT, UPT, UR5, 0xc0, URZ ;  /* 0x000000c005057890 */ /* 0x000fe2000fffe0ff */
[--C-:B------:R-:W-:Y:S02]  /*6740*/  HADD2.F32 R52, -RZ, R59.reuse.H0_H0 ;  /* 0x2000003bff347230 */ /* 0x100fe40000004100 */
[----:B------:R-:W-:Y:S01]  /*6750*/  HADD2.F32 R53, -RZ, R59.H1_H1 ;  /* 0x3000003bff357230 */ /* 0x000fe20000004100 */
[----:B------:R-:W-:Y:S01]  /*6760*/  UPRMT UR5, UR37, 0x654, UR5 ;  /* 0x0000065425057896 */ /* 0x000fe20008000005 */
[--C-:B------:R-:W-:Y:S02]  /*6770*/  HADD2.F32 R54, -RZ, R60.reuse.H0_H0 ;  /* 0x2000003cff367230 */ /* 0x100fe40000004100 */
[----:B------:R-:W-:Y:S02]  /*6780*/  HADD2.F32 R55, -RZ, R60.H1_H1 ;  /* 0x3000003cff377230 */ /* 0x000fe40000004100 */
[--C-:B------:R-:W-:Y:S02]  /*6790*/  HADD2.F32 R56, -RZ, R61.reuse.H0_H0 ;  /* 0x2000003dff387230 */ /* 0x100fe40000004100 */
[----:B------:R-:W-:Y:S02]  /*67a0*/  HADD2.F32 R57, -RZ, R61.H1_H1 ;  /* 0x3000003dff397230 */ /* 0x000fe40000004100 */
[----:B-1----:R-:W-:Y:S01]  /*67b0*/  SYNCS.ARRIVE.TRANS64.RED.A1T0 RZ, [UR5], RZ ;  /* 0x000000ffffff79a7 */ /* 0x002fe20008100405 */
[--C-:B------:R-:W-:Y:S02]  /*67c0*/  HADD2.F32 R58, -RZ, R62.reuse.H0_H0 ;  /* 0x2000003eff3a7230 */ /* 0x100fe40000004100 */
[----:B------:R-:W-:Y:S02]  /*67d0*/  HADD2.F32 R59, -RZ, R62.H1_H1 ;  /* 0x3000003eff3b7230 */ /* 0x000fe40000004100 */
[--C-:B------:R-:W-:Y:S02]  /*67e0*/  HADD2.F32 R60, -RZ, R63.reuse.H0_H0 ;  /* 0x2000003fff3c7230 */ /* 0x100fe40000004100 */
[----:B------:R-:W-:Y:S02]  /*67f0*/  HADD2.F32 R61, -RZ, R63.H1_H1 ;  /* 0x3000003fff3d7230 */ /* 0x000fe40000004100 */
[C---:B------:R-:W-:Y:S01]  /*6800*/  FMUL R4, R47.reuse, R4 ;  /* 0x000000042f047220 */ /* 0x040fe20000400000 */
[C---:B------:R-:W-:Y:S01]  /*6810*/  FMUL R5, R47.reuse, R5 ;  /* 0x000000052f057220 */ /* 0x040fe20000400000 */
[C---:B------:R-:W-:Y:S01]  /*6820*/  FMUL R6, R47.reuse, R6 ;  /* 0x000000062f067220 */ /* 0x040fe20000400000 */
[----:B------:R-:W-:Y:S01]  /*6830*/  FMUL R7, R47, R7 ;  /* 0x000000072f077220 */ /* 0x000fe20000400000 */
[C---:B------:R-:W-:Y:S01]  /*6840*/  FFMA R4, R49.reuse, R0, R4 ;  /* 0x0000000031047223 */ /* 0x040fe20000000004 */
[C---:B------:R-:W-:Y:S01]  /*6850*/  FFMA R5, R49.reuse, R2, R5 ;  /* 0x0000000231057223 */ /* 0x040fe20000000005 */
[C---:B------:R-:W-:Y:S01]  /*6860*/  FFMA R6, R49.reuse, R3, R6 ;  /* 0x0000000331067223 */ /* 0x040fe20000000006 */
[----:B------:R-:W-:Y:S01]  /*6870*/  FFMA R7, R49, R48, R7 ;  /* 0x0000003031077223 */ /* 0x000fe20000000007 */
[C---:B------:R-:W-:Y:S01]  /*6880*/  FMUL R8, R47.reuse, R8 ;  /* 0x000000082f087220 */ /* 0x040fe20000400000 */
[----:B------:R-:W-:Y:S01]  /*6890*/  FMUL R9, R47, R9 ;  /* 0x000000092f097220 */ /* 0x000fe20000400000 */
[----:B------:R-:W-:Y:S01]  /*68a0*/  F2FP.F16.F32.PACK_AB R4, R5, R4 ;  /* 0x000000040504723e */ /* 0x000fe200000000ff */
[----:B------:R-:W-:Y:S01]  /*68b0*/  FMUL R0, R47, R10 ;  /* 0x0000000a2f007220 */ /* 0x000fe20000400000 */
[----:B------:R-:W-:Y:S01]  /*68c0*/  F2FP.F16.F32.PACK_AB R5, R7, R6 ;  /* 0x000000060705723e */ /* 0x000fe200000000ff */
[C---:B------:R-:W-:Y:S01]  /*68d0*/  FFMA R8, R49.reuse, R50, R8 ;  /* 0x0000003231087223 */ /* 0x040fe20000000008 */
[C---:B------:R-:W-:Y:S01]  /*68e0*/  FFMA R9, R49.reuse, R51, R9 ;  /* 0x0000003331097223 */ /* 0x040fe20000000009 */
[----:B------:R-:W-:Y:S01]  /*68f0*/  FFMA R0, R49, R52, R0 ;  /* 0x0000003431007223 */ /* 0x000fe20000000000 */
[C---:B------:R-:W-:Y:S01]  /*6900*/  FMUL R2, R47.reuse, R11 ;  /* 0x0000000b2f027220 */ /* 0x040fe20000400000 */
[C---:B------:R-:W-:Y:S01]  /*6910*/  FMUL R3, R47.reuse, R12 ;  /* 0x0000000c2f037220 */ /* 0x040fe20000400000 */
[----:B------:R-:W-:Y:S01]  /*6920*/  FMUL R10, R47, R13 ;  /* 0x0000000d2f0a7220 */ /* 0x000fe20000400000 */
[----:B------:R-:W-:Y:S01]  /*6930*/  F2FP.F16.F32.PACK_AB R6, R9, R8 ;  /* 0x000000080906723e */ /* 0x000fe200000000ff */
[C---:B------:R-:W-:Y:S01]  /*6940*/  FFMA R2, R49.reuse, R53, R2 ;  /* 0x0000003531027223 */ /* 0x040fe20000000002 */
[C---:B------:R-:W-:Y:S01]  /*6950*/  FFMA R3, R49.reuse, R54, R3 ;  /* 0x0000003631037223 */ /* 0x040fe20000000003 */
[----:B------:R-:W-:Y:S01]  /*6960*/  FFMA R10, R49, R55, R10 ;  /* 0x00000037310a7223 */ /* 0x000fe2000000000a */
[C---:B------:R-:W-:Y:S01]  /*6970*/  FMUL R11, R47.reuse, R14 ;  /* 0x0000000e2f0b7220 */ /* 0x040fe20000400000 */
[C---:B------:R-:W-:Y:S01]  /*6980*/  FMUL R15, R47.reuse, R15 ;  /* 0x0000000f2f0f7220 */ /* 0x040fe20000400000 */
[C---:B------:R-:W-:Y:S01]  /*6990*/  FMUL R12, R47.reuse, R16 ;  /* 0x000000102f0c7220 */ /* 0x040fe20000400000 */
[----:B------:R-:W-:Y:S01]  /*69a0*/  FMUL R13, R47, R17 ;  /* 0x000000112f0d7220 */ /* 0x000fe20000400000 */
[----:B------:R-:W-:Y:S01]  /*69b0*/  FFMA R11, R49, R56, R11 ;  /* 0x00000038310b7223 */ /* 0x000fe2000000000b */
[----:B------:R-:W-:Y:S01]  /*69c0*/  FMUL R14, R47, R18 ;  /* 0x000000122f0e7220 */ /* 0x000fe20000400000 */
[----:B------:R-:W-:Y:S01]  /*69d0*/  FFMA R15, R49, R57, R15 ;  /* 0x00000039310f7223 */ /* 0x000fe2000000000f */
[--C-:B------:R-:W-:Y:S02]  /*69e0*/  HADD2.F32 R62, -RZ, R68.reuse.H0_H0 ;  /* 0x20000044ff3e7230 */ /* 0x100fe40000004100 */
[----:B------:R-:W-:Y:S01]  /*69f0*/  FMUL R19, R47, R19 ;  /* 0x000000132f137220 */ /* 0x000fe20000400000 */
[----:B------:R-:W-:Y:S01]  /*6a00*/  F2FP.F16.F32.PACK_AB R7, R2, R0 ;  /* 0x000000000207723e */ /* 0x000fe200000000ff */
[----:B------:R-:W-:Y:S01]  /*6a10*/  FFMA R12, R49, R58, R12 ;  /* 0x0000003a310c7223 */ /* 0x000fe2000000000c */
[----:B------:R-:W-:Y:S02]  /*6a20*/  HADD2.F32 R63, -RZ, R68.H1_H1 ;  /* 0x30000044ff3f7230 */ /* 0x000fe40000004100 */
[----:B------:R-:W-:Y:S01]  /*6a30*/  FMUL R16, R47, R20 ;  /* 0x000000142f107220 */ /* 0x000fe20000400000 */
[----:B------:R-:W-:Y:S01]  /*6a40*/  FFMA R13, R49, R59, R13 ;  /* 0x0000003b310d7223 */ /* 0x000fe2000000000d */
[----:B------:R1:W-:Y:S01]  /*6a50*/  STS.128 [R99+UR8], R4 ;  /* 0x0000000463007988 */ /* 0x0003e20008000c08 */
[--C-:B---3--:R-:W-:Y:S02]  /*6a60*/  HADD2.F32 R64, -RZ, R69.reuse.H0_H0 ;  /* 0x20000045ff407230 */ /* 0x108fe40000004100 */
[----:B------:R-:W-:Y:S01]  /*6a70*/  FMUL R17, R47, R21 ;  /* 0x000000152f117220 */ /* 0x000fe20000400000 */
[----:B------:R-:W-:Y:S01]  /*6a80*/  FFMA R14, R49, R60, R14 ;  /* 0x0000003c310e7223 */ /* 0x000fe2000000000e */
[----:B------:R-:W-:Y:S02]  /*6a90*/  HADD2.F32 R65, -RZ, R69.H1_H1 ;  /* 0x30000045ff417230 */ /* 0x000fe40000004100 */
[----:B------:R-:W-:Y:S01]  /*6aa0*/  FMUL R18, R47, R22 ;  /* 0x000000162f127220 */ /* 0x000fe20000400000 */
[----:B------:R-:W-:Y:S01]  /*6ab0*/  FFMA R19, R49, R61, R19 ;  /* 0x0000003d31137223 */ /* 0x000fe20000000013 */
[----:B------:R-:W-:Y:S02]  /*6ac0*/  HADD2.F32 R66, -RZ, R70.H0_H0 ;  /* 0x20000046ff427230 */ /* 0x000fe40000004100 */
[----:B------:R-:W-:Y:S01]  /*6ad0*/  FMUL R23, R47, R23 ;  /* 0x000000172f177220 */ /* 0x000fe20000400000 */
[--C-:B------:R-:W-:Y:S02]  /*6ae0*/  HADD2.F32 R74, -RZ, R78.reuse.H0_H0 ;  /* 0x2000004eff4a7230 */ /* 0x100fe40000004100 */
[----:B------:R-:W-:Y:S01]  /*6af0*/  FFMA R16, R49, R62, R16 ;  /* 0x0000003e31107223 */ /* 0x000fe20000000010 */
[----:B------:R-:W-:Y:S01]  /*6b00*/  HADD2.F32 R75, -RZ, R78.H1_H1 ;  /* 0x3000004eff4b7230 */ /* 0x000fe20000004100 */
[----:B------:R-:W-:Y:S01]  /*6b10*/  IADD3 R78, PT, PT, R99, UR8, RZ ;  /* 0x00000008634e7c10 */ /* 0x000fe2000fffe0ff */
[----:B------:R-:W-:Y:S02]  /*6b20*/  HADD2.F32 R67, -RZ, R70.H1_H1 ;  /* 0x30000046ff437230 */ /* 0x000fe40000004100 */
[----:B------:R-:W-:Y:S01]  /*6b30*/  FMUL R20, R47, R24 ;  /* 0x000000182f147220 */ /* 0x000fe20000400000 */
[----:B------:R-:W-:Y:S01]  /*6b40*/  FFMA R17, R49, R63, R17 ;  /* 0x0000003f31117223 */ /* 0x000fe20000000011 */
[--C-:B------:R-:W-:Y:S02]  /*6b50*/  HADD2.F32 R68, -RZ, R71.reuse.H0_H0 ;  /* 0x20000047ff447230 */ /* 0x100fe40000004100 */
[----:B------:R-:W-:Y:S01]  /*6b60*/  FMUL R21, R47, R25 ;  /* 0x000000192f157220 */ /* 0x000fe20000400000 */
[----:B------:R-:W-:Y:S01]  /*6b70*/  FFMA R18, R49, R64, R18 ;  /* 0x0000004031127223 */ /* 0x000fe20000000012 */
[----:B------:R-:W-:Y:S02]  /*6b80*/  HADD2.F32 R69, -RZ, R71.H1_H1 ;  /* 0x30000047ff457230 */ /* 0x000fe40000004100 */
[----:B------:R-:W-:Y:S01]  /*6b90*/  FMUL R22, R47, R26 ;  /* 0x0000001a2f167220 */ /* 0x000fe20000400000 */
[----:B------:R-:W-:Y:S01]  /*6ba0*/  F2FP.F16.F32.PACK_AB R8, R10, R3 ;  /* 0x000000030a08723e */ /* 0x000fe200000000ff */
[----:B------:R-:W-:Y:S01]  /*6bb0*/  FFMA R23, R49, R65, R23 ;  /* 0x0000004131177223 */ /* 0x000fe20000000017 */
[----:B------:R-:W-:Y:S01]  /*6bc0*/  F2FP.F16.F32.PACK_AB R9, R15, R11 ;  /* 0x0000000b0f09723e */ /* 0x000fe200000000ff */
[--C-:B------:R-:W-:Y:S02]  /*6bd0*/  HADD2.F32 R70, -RZ, R76.reuse.H0_H0 ;  /* 0x2000004cff467230 */ /* 0x100fe40000004100 */
[----:B------:R-:W-:Y:S01]  /*6be0*/  FMUL R27, R47, R27 ;  /* 0x0000001b2f1b7220 */ /* 0x000fe20000400000 */
[----:B------:R-:W-:Y:S01]  /*6bf0*/  IADD3 R106, PT, PT, R106, R78, RZ ;  /* 0x0000004e6a6a7210 */ /* 0x000fe20007ffe0ff */
[----:B------:R-:W-:Y:S01]  /*6c00*/  FFMA R20, R49, R66, R20 ;  /* 0x0000004231147223 */ /* 0x000fe20000000014 */
[----:B------:R-:W-:Y:S01]  /*6c10*/  F2FP.F16.F32.PACK_AB R10, R13, R12 ;  /* 0x0000000c0d0a723e */ /* 0x000fe200000000ff */
[----:B------:R-:W-:Y:S01]  /*6c20*/  HADD2.F32 R71, -RZ, R76.H1_H1 ;  /* 0x3000004cff477230 */ /* 0x000fe20000004100 */
[----:B------:R-:W-:Y:S01]  /*6c30*/  F2FP.F16.F32.PACK_AB R11, R19, R14 ;  /* 0x0000000e130b723e */ /* 0x000fe200000000ff */
[----:B------:R-:W-:Y:S01]  /*6c40*/  FMUL R24, R47, R28 ;  /* 0x0000001c2f187220 */ /* 0x000fe20000400000 */
[----:B------:R-:W-:Y:S01]  /*6c50*/  FFMA R21, R49, R67, R21 ;  /* 0x0000004331157223 */ /* 0x000fe20000000015 */
[--C-:B------:R-:W-:Y:S02]  /*6c60*/  HADD2.F32 R72, -RZ, R77.reuse.H0_H0 ;  /* 0x2000004dff487230 */ /* 0x100fe40000004100 */
[----:B------:R-:W-:Y:S01]  /*6c70*/  FMUL R25, R47, R29 ;  /* 0x0000001d2f197220 */ /* 0x000fe20000400000 */
[----:B------:R1:W-:Y:S01]  /*6c80*/  STS.128 [R106+0x10], R8 ;  /* 0x000010086a007388 */ /* 0x0003e20000000c00 */
[----:B------:R-:W-:Y:S01]  /*6c90*/  FFMA R22, R49, R68, R22 ;  /* 0x0000004431167223 */ /* 0x000fe20000000016 */
[----:B------:R-:W-:Y:S02]  /*6ca0*/  HADD2.F32 R73, -RZ, R77.H1_H1 ;  /* 0x3000004dff497230 */ /* 0x000fe40000004100 */
[----:B------:R-:W-:Y:S01]  /*6cb0*/  FMUL R26, R47, R30 ;  /* 0x0000001e2f1a7220 */ /* 0x000fe20000400000 */
[----:B------:R-:W-:Y:S01]  /*6cc0*/  FFMA R27, R49, R69, R27 ;  /* 0x00000045311b7223 */ /* 0x000fe2000000001b */
        /* <DEDUP_REMOVED lines=10> */
[----:B------:R-:W-:Y:S01]  /*6d70*/  F2FP.F16.F32.PACK_AB R17, R23, R18 ;  /* 0x000000121711723e */ /* 0x000fe200000000ff */
[----:B------:R-:W-:Y:S01]  /*6d80*/  FFMA R31, R49, R73, R31 ;  /* 0x00000049311f7223 */ /* 0x000fe2000000001f */
[----:B------:R-:W-:Y:S01]  /*6d90*/  FMUL R35, R47, R35 ;  /* 0x000000232f237220 */ /* 0x000fe20000400000 */
[----:B------:R-:W-:Y:S01]  /*6da0*/  IADD3 R105, PT, PT, R105, R78, RZ ;  /* 0x0000004e69697210 */ /* 0x000fe20007ffe0ff */
[----:B------:R-:W-:Y:S01]  /*6db0*/  FFMA R28, R49, R74, R28 ;  /* 0x0000004a311c7223 */ /* 0x000fe2000000001c */
[----:B------:R-:W-:Y:S01]  /*6dc0*/  F2FP.F16.F32.PACK_AB R18, R21, R20 ;  /* 0x000000141512723e */ /* 0x000fe200000000ff */
[----:B------:R-:W-:Y:S01]  /*6dd0*/  FFMA R29, R49, R75, R29 ;  /* 0x0000004b311d7223 */ /* 0x000fe2000000001d */
[----:B------:R-:W-:Y:S01]  /*6de0*/  F2FP.F16.F32.PACK_AB R19, R27, R22 ;  /* 0x000000161b13723e */ /* 0x000fe200000000ff */
[C---:B------:R-:W-:Y:S01]  /*6df0*/  FFMA R30, R49.reuse, R76, R30 ;  /* 0x0000004c311e7223 */ /* 0x040fe2000000001e */
[----:B------:R-:W-:Y:S01]  /*6e00*/  FFMA R35, R49, R77, R35 ;  /* 0x0000004d31237223 */ /* 0x000fe20000000023 */
[----:B------:R-:W-:Y:S02]  /*6e10*/  F2FP.F16.F32.PACK_AB R24, R25, R24 ;  /* 0x000000181918723e */ /* 0x000fe400000000ff */
[----:B------:R1:W-:Y:S01]  /*6e20*/  STS.128 [R105+0x20], R16 ;  /* 0x0000201069007388 */ /* 0x0003e20000000c00 */
[----:B------:R-:W-:Y:S02]  /*6e30*/  F2FP.F16.F32.PACK_AB R25, R31, R26 ;  /* 0x0000001a1f19723e */ /* 0x000fe400000000ff */
[----:B------:R-:W-:Y:S02]  /*6e40*/  F2FP.F16.F32.PACK_AB R26, R29, R28 ;  /* 0x0000001c1d1a723e */ /* 0x000fe400000000ff */
[----:B------:R-:W-:Y:S02]  /*6e50*/  F2FP.F16.F32.PACK_AB R27, R35, R30 ;  /* 0x0000001e231b723e */ /* 0x000fe400000000ff */
[----:B------:R-:W-:Y:S05]  /*6e60*/  IADD3 R0, PT, PT, R98, R106, RZ ;  /* 0x0000006a62007210 */ /* 0x000fea0007ffe0ff */
        /* <DEDUP_REMOVED lines=9> */
[----:B------:R-:W-:Y:S02]  /*6f00*/  UIADD3 UR10, UP0, UPT, UR54, 0x680, URZ ;  /* 0x00000680360a7890 */ /* 0x000fe4000ff1e0ff */
[----:B------:R-:W-:Y:S02]  /*6f10*/  UIADD3 UR5, UPT, UPT, UR41, 0x20, URZ ;  /* 0x0000002029057890 */ /* 0x000fe4000fffe0ff */
[----:B------:R-:W-:Y:S02]  /*6f20*/  UIADD3 UR4, UPT, UPT, UR48, 0x200, UR8 ;  /* 0x0000020030047890 */ /* 0x000fe4000fffe008 */
[----:B------:R-:W-:Y:S01]  /*6f30*/  UIADD3.X UR11, UPT, UPT, URZ, UR55, URZ, UP0, !UPT ;  /* 0x00000037ff0b7290 */ /* 0x000fe200087fe4ff */
[----:B------:R-:W-:Y:S01]  /*6f40*/  UMOV UR6, UR42 ;  /* 0x0000002a00067c82 */ /* 0x000fe20008000000 */
[----:B------:R-:W-:Y:S07]  /*6f50*/  UMOV UR7, UR36 ;  /* 0x0000002400077c82 */ /* 0x000fee0008000000 */
[----:B------:R2:W-:Y:S02]  /*6f60*/  UTMASTG.3D [UR4], [UR10] ;  /* 0x000000040a0073b5 */ /* 0x0005e40008010000 */
[----:B--2---:R0:W-:Y:S02]  /*6f70*/  UTMACMDFLUSH ;  /* 0x00000000000079b7 */ /* 0x0041e40000000000 */
.L_x_106:
[----:B------:R-:W-:Y:S05]  /*6f80*/  BSYNC.RECONVERGENT B0 ;  /* 0x0000000000007941 */ /* 0x000fea0003800200 */
.L_x_105:
[----:B------:R-:W-:Y:S01]  /*6f90*/  UIADD3 UR43, UPT, UPT, UR43, 0x1, URZ ;  /* 0x000000012b2b7890 */ /* 0x000fe2000fffe0ff */
[----:B------:R-:W-:Y:S03]  /*6fa0*/  BSSY.RECONVERGENT B0, `(.L_x_107) ;  /* 0x0000008000007945 */ /* 0x000fe60003800200 */
[----:B------:R-:W-:Y:S04]  /*6fb0*/  UISETP.NE.AND UP0, UPT, UR43, 0x3, UPT ;  /* 0x000000032b00788c */ /* 0x000fe8000bf05270 */
[----:B------:R-:W-:Y:S02]  /*6fc0*/  UISETP.EQ.XOR UP1, UPT, UR40, 0x3, !UP0 ;  /* 0x000000032800788c */ /* 0x000fe4000c722a70 */
[----:B------:R-:W-:Y:S02]  /*6fd0*/  USEL UR56, UR43, URZ, UP0 ;  /* 0x000000ff2b387287 */ /* 0x000fe40008000000 */
[----:B------:R-:W-:Y:S04]  /*6fe0*/  USEL UR4, URZ, 0x1, !UP1 ;  /* 0x00000001ff047887 */ /* 0x000fe8000c800000 */
[----:B------:R-:W-:Y:S01]  /*6ff0*/  ULOP3.LUT UR51, UR51, UR4, URZ, 0x3c, !UPT ;  /* 0x0000000433337292 */ /* 0x000fe2000f8e3cff */
[----:B------:R-:W-:Y:S11]  /*7000*/  @P0 BRA `(.L_x_108) ;  /* 0x0000000000040947 */ /* 0x000ff60003800000 */
[----:B------:R-:W-:Y:S04]  /*7010*/  DEPBAR.LE SB0, 0x1 ;  /* 0x000080400000791a */ /* 0x000fe80000000000 */
.L_x_108:
[----:B------:R-:W-:Y:S05]  /*7020*/  BSYNC.RECONVERGENT B0 ;  /* 0x0000000000007941 */ /* 0x000fea0003800200 */
.L_x_107:
[----:B------:R-:W-:Y:S01]  /*7030*/  BAR.SYNC.DEFER_BLOCKING 0x1, 0x80 ;  /* 0x0042000000007b1d */ /* 0x000fe20000010000 */
[----:B------:R-:W-:Y:S01]  /*7040*/  UISETP.NE.AND UP0, UPT, UR50, -0x2, UPT ;  /* 0xfffffffe3200788c */ /* 0x000fe2000bf05270 */
[----:B------:R-:W-:Y:S08]  /*7050*/  IADD3 R45, PT, PT, R45, 0x1, RZ ;  /* 0x000000012d2d7810 */ /* 0x000ff00007ffe0ff */
[----:B------:R-:W-:Y:S05]  /*7060*/  BRA.U !UP0, `(.L_x_109) ;  /* 0x0000000108287547 */ /* 0x000fea000b800000 */
[----:B------:R-:W-:Y:S01]  /*7070*/  ISETP.NE.AND P0, PT, R104, RZ, PT ;  /* 0x000000ff6800720c */ /* 0x000fe20003f05270 */
[----:B------:R-:W-:Y:S01]  /*7080*/  IMAD.U32 R2, RZ, RZ, UR49 ;  /* 0x00000031ff027e24 */ /* 0x000fe2000f8e00ff */
[----:B------:R-:W-:Y:S01]  /*7090*/  UIADD3 UR49, UPT, UPT, UR49, 0x1, URZ ;  /* 0x0000000131317890 */ /* 0x000fe2000fffe0ff */
[----:B-1----:R-:W-:Y:S03]  /*70a0*/  IMAD.U32 R0, RZ, RZ, UR37 ;  /* 0x00000025ff007e24 */ /* 0x002fe6000f8e00ff */
[----:B------:R-:W-:Y:S04]  /*70b0*/  UISETP.NE.AND UP0, UPT, UR49, 0x3, UPT ;  /* 0x000000033100788c */ /* 0x000fe8000bf05270 */
[----:B------:R-:W-:Y:S03]  /*70c0*/  USEL UR49, UR49, URZ, UP0 ;  /* 0x000000ff31317287 */ /* 0x000fe60008000000 */
[----:B------:R-:W-:Y:S05]  /*70d0*/  @P0 LEA R2, R2, UR48, 0x3 ;  /* 0x0000003002020c11 */ /* 0x000fea000f8e18ff */
[----:B------:R-:W-:Y:S05]  /*70e0*/  @P0 VIADD R2, R2, 0x58 ;  /* 0x0000005802020836 */ /* 0x000fea0000000000 */
[----:B------:R-:W-:Y:S04]  /*70f0*/  @P0 PRMT R0, R0, 0x654, R2 ;  /* 0x0000065400000816 */ /* 0x000fe80000000002 */
[----:B------:R2:W-:Y:S03]  /*7100*/  @P0 SYNCS.ARRIVE.TRANS64.RED.A1T0 RZ, [R0+URZ], RZ ;  /* 0x000000ff00ff09a7 */ /* 0x0005e600081004ff */
.L_x_109:
[----:B------:R-:W-:Y:S01]  /*7110*/  ISETP.NE.AND P2, PT, R101, RZ, PT ;  /* 0x000000ff6500720c */ /* 0x000fe20003f45270 */
[----:B------:R-:W-:Y:S01]  /*7120*/  UIADD3 UR50, UPT, UPT, UR50, 0x2, URZ ;  /* 0x0000000232327890 */ /* 0x000fe2000fffe0ff */
[----:B------:R-:W-:Y:S01]  /*7130*/  ISETP.NE.AND P0, PT, R103, 0x2, PT ;  /* 0x000000026700780c */ /* 0x000fe20003f05270 */
[----:B------:R-:W-:Y:S01]  /*7140*/  IMAD.IADD R14, R43, 0x1, R86 ;  /* 0x000000012b0e7824 */ /* 0x000fe200078e0256 */
[----:B------:R-:W-:Y:S01]  /*7150*/  ISETP.NE.AND P1, PT, R45, 0x4, PT ;  /* 0x000000042d00780c */ /* 0x000fe20003f25270 */
[----:B------:R-:W-:Y:S01]  /*7160*/  IMAD.IADD R15, R44, 0x1, R87 ;  /* 0x000000012c0f7824 */ /* 0x000fe200078e0257 */
[----:B------:R-:W-:Y:S02]  /*7170*/  SEL R2, RZ, 0x1, P0 ;  /* 0x00000001ff027807 */ /* 0x000fe40000000000 */
[----:B-12---:R-:W-:Y:S02]  /*7180*/  SEL R0, RZ, 0x1, P1 ;  /* 0x00000001ff007807 */ /* 0x006fe40000800000 */
[----:B------:R-:W-:Y:S02]  /*7190*/  LOP3.LUT R96, R96, R2, RZ, 0x3c, !PT ;  /* 0x0000000260607212 */ /* 0x000fe400078e3cff */
[----:B------:R-:W-:Y:S02]  /*71a0*/  LOP3.LUT R97, R97, R0, RZ, 0x3c, !PT ;  /* 0x0000000061617212 */ /* 0x000fe400078e3cff */
[----:B------:R-:W-:Y:S02]  /*71b0*/  @P2 R2UR UR36, R95 ;  /* 0x000000005f2422ca */ /* 0x000fe400000e0000 */
[----:B------:R-:W-:Y:S02]  /*71c0*/  SEL R103, R103, RZ, P0 ;  /* 0x000000ff67677207 */ /* 0x000fe40000000000 */
[----:B------:R-:W-:Y:S01]  /*71d0*/  SEL R45, R45, RZ, P1 ;  /* 0x000000ff2d2d7207 */ /* 0x000fe20000800000 */
[----:B------:R-:W-:Y:S10]  /*71e0*/  @P2 BRA `(.L_x_110) ;  /* 0xffffffd800042947 */ /* 0x000ff4000383ffff */
[----:B------:R-:W-:-:S09]  /*71f0*/  UISETP.NE.AND UP0, UPT, UR53, URZ, UPT ;  /* 0x000000ff3500728c */ /* 0x000fd2000bf05270 */
[----:B------:R-:W-:Y:S05]  /*7200*/  BRA.U !UP0, `(.L_x_111) ;  /* 0x0000000108487547 */ /* 0x000fea000b800000 */
[----:B------:R-:W1:Y:S02]  /*7210*/  LDCU.64 UR4, c[0x0][0x890] ;  /* 0x00011200ff0477ac */ /* 0x000e640008000a00 */
[----:B-1----:R-:W-:-:S04]  /*7220*/  UISETP.NE.U32.AND UP0, UPT, UR4, URZ, UPT ;  /* 0x000000ff0400728c */ /* 0x002fc8000bf05070 */
[----:B------:R-:W-:-:S09]  /*7230*/  UISETP.NE.AND.EX UP0, UPT, UR5, URZ, UPT, UP0 ;  /* 0x000000ff0500728c */ /* 0x000fd2000bf05300 */
[----:B------:R-:W-:Y:S05]  /*7240*/  BRA.U UP0, `(.L_x_112) ;  /* 0x00000001000c7547 */ /* 0x000fea000b800000 */
[----:B------:R-:W-:-:S13]  /*7250*/  FSETP.NEU.AND P0, PT, R49, RZ, PT ;  /* 0x000000ff3100720b */ /* 0x000fda0003f0d000 */
[----:B------:R-:W-:Y:S05]  /*7260*/  @!P0 EXIT ;  /* 0x000000000000894d */ /* 0x000fea0003800000 */
[----:B------:R-:W-:Y:S05]  /*7270*/  BRA `(.L_x_111) ;  /* 0x00000000002c7947 */ /* 0x000fea0003800000 */
.L_x_112:
[----:B------:R-:W-:Y:S01]  /*7280*/  ISETP.NE.AND P0, PT, R102, RZ, PT ;  /* 0x000000ff6600720c */ /* 0x000fe20003f05270 */
[----:B------:R-:W-:-:S12]  /*7290*/  BSSY.RECONVERGENT B0, `(.L_x_111) ;  /* 0x0000009000007945 */ /* 0x000fd80003800200 */
[----:B------:R-:W-:Y:S05]  /*72a0*/  @P0 BRA `(.L_x_113) ;  /* 0x0000000000140947 */ /* 0x000fea0003800000 */
[----:B------:R-:W1:Y:S02]  /*72b0*/  LDCU.64 UR4, c[0x0][0x888] ;  /* 0x00011100ff0477ac */ /* 0x000e640008000a00 */
[----:B-1----:R-:W-:-:S04]  /*72c0*/  ISETP.NE.U32.AND P0, PT, RZ, UR4, PT ;  /* 0x00000004ff007c0c */ /* 0x002fc8000bf05070 */
[----:B------:R-:W-:-:S13]  /*72d0*/  ISETP.NE.AND.EX P0, PT, RZ, UR5, PT, P0 ;  /* 0x00000005ff007c0c */ /* 0x000fda000bf05300 */
[----:B------:R-:W-:Y:S05]  /*72e0*/  @!P0 EXIT ;  /* 0x000000000000894d */ /* 0x000fea0003800000 */
[----:B------:R-:W-:Y:S05]  /*72f0*/  BRA `(.L_x_114) ;  /* 0x0000000000087947 */ /* 0x000fea0003800000 */
.L_x_113:
[----:B------:R-:W-:-:S13]  /*7300*/  FSETP.NEU.AND P0, PT, R49, RZ, PT ;  /* 0x000000ff3100720b */ /* 0x000fda0003f0d000 */
[----:B------:R-:W-:Y:S05]  /*7310*/  @!P0 EXIT ;  /* 0x000000000000894d */ /* 0x000fea0003800000 */
.L_x_114:
[----:B------:R-:W-:Y:S05]  /*7320*/  BSYNC.RECONVERGENT B0 ;  /* 0x0000000000007941 */ /* 0x000fea0003800200 */
.L_x_111:
[----:B------:R-:W-:Y:S01]  /*7330*/  ULEA UR4, UR49, UR48, 0x3 ;  /* 0x0000003031047291 */ /* 0x000fe2000f8e18ff */
[----:B------:R-:W-:-:S04]  /*7340*/  DEPBAR.LE SB0, 0x0 ;  /* 0x000080000000791a */ /* 0x000fc80000000000 */
[----:B------:R-:W-:-:S04]  /*7350*/  UIADD3 UR4, UPT, UPT, UR4, 0x58, URZ ;  /* 0x0000005804047890 */ /* 0x000fc8000fffe0ff */
[----:B------:R-:W-:-:S09]  /*7360*/  UPRMT UR4, UR37, 0x654, UR4 ;  /* 0x0000065425047896 */ /* 0x000fd20008000004 */
[----:B------:R-:W-:Y:S01]  /*7370*/  SYNCS.ARRIVE.TRANS64.RED.A1T0 RZ, [UR4], RZ ;  /* 0x000000ffffff79a7 */ /* 0x000fe20008100404 */
[----:B------:R-:W-:Y:S05]  /*7380*/  EXIT ;  /* 0x000000000000794d */ /* 0x000fea0003800000 */
.L_x_19:
[----:B--2---:R2:W1:Y:S02]  /*7390*/  SYNCS.PHASECHK.TRANS64.TRYWAIT P0, [R2+URZ+0xf0], R3 ;  /* 0x0000f003020075a7 */ /* 0x00446400080011ff */
[----:B-1----:R-:W-:Y:S05]  /*73a0*/  @!P0 NANOSLEEP.SYNCS 0x989680 ;  /* 0x009896800000895d */ /* 0x002fea0003900000 */
[----:B------:R-:W1:Y:S02]  /*73b0*/  @!P0 SYNCS.PHASECHK.TRANS64 P0, [R2+URZ+0xf0], R3 ;  /* 0x0000f003020085a7 */ /* 0x000e6400080010ff */
[----:B-1----:R-:W-:Y:S05]  /*73c0*/  @!P0 BRA `(.L_x_19) ;  /* 0xfffffffc00f08947 */ /* 0x002fea000383ffff */
[----:B------:R-:W-:Y:S05]  /*73d0*/  BRA `(.L_x_115) ;  /* 0xffffffa000787947 */ /* 0x000fea000383ffff */
.L_x_22:
[----:B-1----:R-:W-:-:S07]  /*73e0*/  MOV R2, UR33 ;  /* 0x0000002100027c02 */ /* 0x002fce0008000f00 */
.L_x_116:
[----:B-1----:R1:W2:Y:S02]  /*73f0*/  SYNCS.PHASECHK.TRANS64.TRYWAIT P0, [R2+URZ+0x20], R4 ;  /* 0x00002004020075a7 */ /* 0x0022a400080011ff */
[----:B--2---:R-:W-:Y:S05]  /*7400*/  @!P0 NANOSLEEP.SYNCS 0x989680 ;  /* 0x009896800000895d */ /* 0x004fea0003900000 */
[----:B------:R-:W2:Y:S02]  /*7410*/  @!P0 SYNCS.PHASECHK.TRANS64 P0, [R2+URZ+0x20], R4 ;  /* 0x00002004020085a7 */ /* 0x000ea400080010ff */
[----:B--2---:R-:W-:Y:S05]  /*7420*/  @!P0 BRA `(.L_x_116) ;  /* 0xfffffffc00f08947 */ /* 0x004fea000383ffff */
[----:B------:R-:W-:Y:S05]  /*7430*/  BRA `(.L_x_21) ;  /* 0xffffffa000c87947 */ /* 0x000fea000383ffff */
.L_x_28:
[----:B-1----:R-:W-:-:S07]  /*7440*/  MOV R2, UR17 ;  /* 0x0000001100027c02 */ /* 0x002fce0008000f00 */
.L_x_117:
[----:B-1----:R1:W2:Y:S02]  /*7450*/  SYNCS.PHASECHK.TRANS64.TRYWAIT P0, [R2+URZ+0x20], R4 ;  /* 0x00002004020075a7 */ /* 0x0022a400080011ff */
[----:B--2---:R-:W-:Y:S05]  /*7460*/  @!P0 NANOSLEEP.SYNCS 0x989680 ;  /* 0x009896800000895d */ /* 0x004fea0003900000 */
[----:B------:R-:W2:Y:S02]  /*7470*/  @!P0 SYNCS.PHASECHK.TRANS64 P0, [R2+URZ+0x20], R4 ;  /* 0x00002004020085a7 */ /* 0x000ea400080010ff */
[----:B--2---:R-:W-:Y:S05]  /*7480*/  @!P0 BRA `(.L_x_117) ;  /* 0xfffffffc00f08947 */ /* 0x004fea000383ffff */
[----:B------:R-:W-:Y:S05]  /*7490*/  BRA `(.L_x_27) ;  /* 0xffffffa400707947 */ /* 0x000fea000383ffff */
.L_x_32:
[----:B-1----:R1:W2:Y:S02]  /*74a0*/  SYNCS.PHASECHK.TRANS64.TRYWAIT P0, [R2+URZ+0x80], R3 ;  /* 0x00008003020075a7 */ /* 0x0022a400080011ff */
[----:B--2---:R-:W-:Y:S05]  /*74b0*/  @!P0 NANOSLEEP.SYNCS 0x989680 ;  /* 0x009896800000895d */ /* 0x004fea0003900000 */
[----:B------:R-:W2:Y:S02]  /*74c0*/  @!P0 SYNCS.PHASECHK.TRANS64 P0, [R2+URZ+0x80], R3 ;  /* 0x00008003020085a7 */ /* 0x000ea400080010ff */
[----:B--2---:R-:W-:Y:S05]  /*74d0*/  @!P0 BRA `(.L_x_32) ;  /* 0xfffffffc00f08947 */ /* 0x004fea000383ffff */
[----:B------:R-:W-:Y:S05]  /*74e0*/  BRA `(.L_x_118) ;  /* 0xffffffa800007947 */ /* 0x000fea000383ffff */
.L_x_36:
[----:B----4-:R-:W-:-:S07]  /*74f0*/  MOV R0, UR5 ;  /* 0x0000000500007c02 */ /* 0x010fce0008000f00 */
.L_x_119:
[----:B-1----:R1:W2:Y:S02]  /*7500*/  SYNCS.PHASECHK.TRANS64.TRYWAIT P0, [R0+URZ], R2 ;  /* 0x00000002000075a7 */ /* 0x0022a400080011ff */
[----:B--2---:R-:W-:Y:S05]  /*7510*/  @!P0 NANOSLEEP.SYNCS 0x989680 ;  /* 0x009896800000895d */ /* 0x004fea0003900000 */
[----:B------:R-:W2:Y:S02]  /*7520*/  @!P0 SYNCS.PHASECHK.TRANS64 P0, [R0+URZ], R2 ;  /* 0x00000002000085a7 */ /* 0x000ea400080010ff */
[----:B--2---:R-:W-:Y:S05]  /*7530*/  @!P0 BRA `(.L_x_119) ;  /* 0xfffffffc00f08947 */ /* 0x004fea000383ffff */
[----:B------:R-:W-:Y:S05]  /*7540*/  BRA `(.L_x_120) ;  /* 0xffffffac00707947 */ /* 0x000fea000383ffff */
.L_x_37:
[----:B----4-:R-:W-:-:S07]  /*7550*/  MOV R0, UR5 ;  /* 0x0000000500007c02 */ /* 0x010fce0008000f00 */
.L_x_121:
[----:B-1----:R1:W2:Y:S02]  /*7560*/  SYNCS.PHASECHK.TRANS64.TRYWAIT P0, [R0+URZ], R3 ;  /* 0x00000003000075a7 */ /* 0x0022a400080011ff */
[----:B--2---:R-:W-:Y:S05]  /*7570*/  @!P0 NANOSLEEP.SYNCS 0x989680 ;  /* 0x009896800000895d */ /* 0x004fea0003900000 */
[----:B------:R-:W2:Y:S02]  /*7580*/  @!P0 SYNCS.PHASECHK.TRANS64 P0, [R0+URZ], R3 ;  /* 0x00000003000085a7 */ /* 0x000ea400080010ff */
[----:B--2---:R-:W-:Y:S05]  /*7590*/  @!P0 BRA `(.L_x_121) ;  /* 0xfffffffc00f08947 */ /* 0x004fea000383ffff */
[----:B------:R-:W-:Y:S05]  /*75a0*/  BRA `(.L_x_122) ;  /* 0xffffffac007c7947 */ /* 0x000fea000383ffff */
.L_x_38:
[----:B----4-:R-:W-:-:S07]  /*75b0*/  MOV R0, UR5 ;  /* 0x0000000500007c02 */ /* 0x010fce0008000f00 */
.L_x_123:
[----:B-1----:R1:W2:Y:S02]  /*75c0*/  SYNCS.PHASECHK.TRANS64.TRYWAIT P0, [R0+URZ], R3 ;  /* 0x00000003000075a7 */ /* 0x0022a400080011ff */
[----:B--2---:R-:W-:Y:S05]  /*75d0*/  @!P0 NANOSLEEP.SYNCS 0x989680 ;  /* 0x009896800000895d */ /* 0x004fea0003900000 */
[----:B------:R-:W2:Y:S02]  /*75e0*/  @!P0 SYNCS.PHASECHK.TRANS64 P0, [R0+URZ], R3 ;  /* 0x00000003000085a7 */ /* 0x000ea400080010ff */
[----:B--2---:R-:W-:Y:S05]  /*75f0*/  @!P0 BRA `(.L_x_123) ;  /* 0xfffffffc00f08947 */ /* 0x004fea000383ffff */
[----:B------:R-:W-:Y:S05]  /*7600*/  BRA `(.L_x_124) ;  /* 0xffffffac00887947 */ /* 0x000fea000383ffff */
.L_x_41:
[----:B-1----:R1:W2:Y:S02]  /*7610*/  SYNCS.PHASECHK.TRANS64.TRYWAIT P0, [R0+URZ+0xe0], R4 ;  /* 0x0000e004000075a7 */ /* 0x0022a400080011ff */
[----:B--2---:R-:W-:Y:S05]  /*7620*/  @!P0 NANOSLEEP.SYNCS 0x989680 ;  /* 0x009896800000895d */ /* 0x004fea0003900000 */
[----:B------:R-:W2:Y:S02]  /*7630*/  @!P0 SYNCS.PHASECHK.TRANS64 P0, [R0+URZ+0xe0], R4 ;  /* 0x0000e004000085a7 */ /* 0x000ea400080010ff */
[----:B--2---:R-:W-:Y:S05]  /*7640*/  @!P0 BRA `(.L_x_41) ;  /* 0xfffffffc00f08947 */ /* 0x004fea000383ffff */
[----:B------:R-:W-:Y:S05]  /*7650*/  BRA `(.L_x_125) ;  /* 0xffffffac00e47947 */ /* 0x000fea000383ffff */
.L_x_42:
[----:B------:R-:W-:-:S07]  /*7660*/  MOV R0, UR5 ;  /* 0x0000000500007c02 */ /* 0x000fce0008000f00 */
.L_x_126:
[----:B-1----:R1:W2:Y:S02]  /*7670*/  SYNCS.PHASECHK.TRANS64.TRYWAIT P0, [R0+URZ+0x90], R5 ;  /* 0x00009005000075a7 */ /* 0x0022a400080011ff */
[----:B--2---:R-:W-:Y:S05]  /*7680*/  @!P0 NANOSLEEP.SYNCS 0x989680 ;  /* 0x009896800000895d */ /* 0x004fea0003900000 */
[----:B------:R-:W2:Y:S02]  /*7690*/  @!P0 SYNCS.PHASECHK.TRANS64 P0, [R0+URZ+0x90], R5 ;  /* 0x00009005000085a7 */ /* 0x000ea400080010ff */
[----:B--2---:R-:W-:Y:S05]  /*76a0*/  @!P0 BRA `(.L_x_126) ;  /* 0xfffffffc00f08947 */ /* 0x004fea000383ffff */
[----:B------:R-:W-:Y:S05]  /*76b0*/  BRA `(.L_x_127) ;  /* 0xffffffac00f47947 */ /* 0x000fea000383ffff */
.L_x_43:
[----:B-1----:R1:W2:Y:S02]  /*76c0*/  SYNCS.PHASECHK.TRANS64.TRYWAIT P1, [R0+URZ+0x80], R4 ;  /* 0x00008004000075a7 */ /* 0x0022a400080211ff */
[----:B--2---:R-:W-:Y:S05]  /*76d0*/  @!P1 NANOSLEEP.SYNCS 0x989680 ;  /* 0x009896800000995d */ /* 0x004fea0003900000 */
[----:B------:R-:W2:Y:S02]  /*76e0*/  @!P1 SYNCS.PHASECHK.TRANS64 P1, [R0+URZ+0x80], R4 ;  /* 0x00008004000095a7 */ /* 0x000ea400080210ff */
[----:B--2---:R-:W-:Y:S05]  /*76f0*/  @!P1 BRA `(.L_x_43) ;  /* 0xfffffffc00f09947 */ /* 0x004fea000383ffff */
[----:B------:R-:W-:Y:S05]  /*7700*/  BRA `(.L_x_128) ;  /* 0xffffffb000247947 */ /* 0x000fea000383ffff */
.L_x_46:
[----:B------:R-:W-:-:S07]  /*7710*/  MOV R0, UR5 ;  /* 0x0000000500007c02 */ /* 0x000fce0008000f00 */
.L_x_129:
[----:B-1----:R1:W2:Y:S02]  /*7720*/  SYNCS.PHASECHK.TRANS64.TRYWAIT P0, [R0+URZ+0x90], R2 ;  /* 0x00009002000075a7 */ /* 0x0022a400080011ff */
[----:B--2---:R-:W-:Y:S05]  /*7730*/  @!P0 NANOSLEEP.SYNCS 0x989680 ;  /* 0x009896800000895d */ /* 0x004fea0003900000 */
[----:B------:R-:W2:Y:S02]  /*7740*/  @!P0 SYNCS.PHASECHK.TRANS64 P0, [R0+URZ+0x90], R2 ;  /* 0x00009002000085a7 */ /* 0x000ea400080010ff */
[----:B--2---:R-:W-:Y:S05]  /*7750*/  @!P0 BRA `(.L_x_129) ;  /* 0xfffffffc00f08947 */ /* 0x004fea000383ffff */
[----:B------:R-:W-:Y:S05]  /*7760*/  BRA `(.L_x_45) ;  /* 0xffffffb000787947 */ /* 0x000fea000383ffff */
.L_x_53:
[----:B-1----:R1:W2:Y:S02]  /*7770*/  SYNCS.PHASECHK.TRANS64.TRYWAIT P1, [R0+URZ+0x80], R2 ;  /* 0x00008002000075a7 */ /* 0x0022a400080211ff */
[----:B--2---:R-:W-:Y:S05]  /*7780*/  @!P1 NANOSLEEP.SYNCS 0x989680 ;  /* 0x009896800000995d */ /* 0x004fea0003900000 */
[----:B------:R-:W2:Y:S02]  /*7790*/  @!P1 SYNCS.PHASECHK.TRANS64 P1, [R0+URZ+0x80], R2 ;  /* 0x00008002000095a7 */ /* 0x000ea400080210ff */
[----:B--2---:R-:W-:Y:S05]  /*77a0*/  @!P1 BRA `(.L_x_53) ;  /* 0xfffffffc00f09947 */ /* 0x004fea000383ffff */
[----:B------:R-:W-:Y:S05]  /*77b0*/  BRA `(.L_x_130) ;  /* 0xffffffb400d87947 */ /* 0x000fea000383ffff */
.L_x_54:
[----:B------:R-:W-:-:S07]  /*77c0*/  MOV R2, UR8 ;  /* 0x0000000800027c02 */ /* 0x000fce0008000f00 */
.L_x_131:
[----:B-1----:R1:W2:Y:S02]  /*77d0*/  SYNCS.PHASECHK.TRANS64.TRYWAIT P0, [R2+URZ+0xc0], R0 ;  /* 0x0000c000020075a7 */ /* 0x0022a400080011ff */
[----:B--2---:R-:W-:Y:S05]  /*77e0*/  @!P0 NANOSLEEP.SYNCS 0x989680 ;  /* 0x009896800000895d */ /* 0x004fea0003900000 */
[----:B------:R-:W2:Y:S02]  /*77f0*/  @!P0 SYNCS.PHASECHK.TRANS64 P0, [R2+URZ+0xc0], R0 ;  /* 0x0000c000020085a7 */ /* 0x000ea400080010ff */
[----:B--2---:R-:W-:Y:S05]  /*7800*/  @!P0 BRA `(.L_x_131) ;  /* 0xfffffffc00f08947 */ /* 0x004fea000383ffff */
[----:B------:R-:W-:Y:S05]  /*7810*/  BRA `(.L_x_132) ;  /* 0xffffffb800107947 */ /* 0x000fea000383ffff */
.L_x_57:
[----:B------:R-:W-:Y:S07]  /*7820*/  MOV R0, UR7 ;  /* 0x0000000700007c02 */ /* 0x000fee0008000f00 */
.L_x_133:
[----:B-1----:R1:W2:Y:S02]  /*7830*/  SYNCS.PHASECHK.TRANS64.TRYWAIT P0, [R0+URZ], R2 ;  /* 0x00000002000075a7 */ /* 0x0022a400080011ff */
[----:B--2---:R-:W-:Y:S05]  /*7840*/  @!P0 NANOSLEEP.SYNCS 0x989680 ;  /* 0x009896800000895d */ /* 0x004fea0003900000 */
[----:B------:R-:W2:Y:S02]  /*7850*/  @!P0 SYNCS.PHASECHK.TRANS64 P0, [R0+URZ], R2 ;  /* 0x00000002000085a7 */ /* 0x000ea400080010ff */
[----:B--2---:R-:W-:Y:S05]  /*7860*/  @!P0 BRA `(.L_x_133) ;  /* 0xfffffffc00f08947 */ /* 0x004fea000383ffff */
[----:B------:R-:W-:Y:S05]  /*7870*/  BRA `(.L_x_56) ;  /* 0xffffffb8002c7947 */ /* 0x000fea000383ffff */
.L_x_60:
[----:B------:R-:W-:-:S07]  /*7880*/  MOV R0, UR5 ;  /* 0x0000000500007c02 */ /* 0x000fce0008000f00 */
.L_x_134:
[----:B--2---:R2:W3:Y:S02]  /*7890*/  SYNCS.PHASECHK.TRANS64.TRYWAIT P0, [R0+URZ], R2 ;  /* 0x00000002000075a7 */ /* 0x0044e400080011ff */
[----:B---3--:R-:W-:Y:S05]  /*78a0*/  @!P0 NANOSLEEP.SYNCS 0x989680 ;  /* 0x009896800000895d */ /* 0x008fea0003900000 */
[----:B------:R-:W3:Y:S02]  /*78b0*/  @!P0 SYNCS.PHASECHK.TRANS64 P0, [R0+URZ], R2 ;  /* 0x00000002000085a7 */ /* 0x000ee400080010ff */
[----:B---3--:R-:W-:Y:S05]  /*78c0*/  @!P0 BRA `(.L_x_134) ;  /* 0xfffffffc00f08947 */ /* 0x008fea000383ffff */
[----:B------:R-:W-:Y:S05]  /*78d0*/  BRA `(.L_x_135) ;  /* 0xffffffb800e07947 */ /* 0x000fea000383ffff */
.L_x_61:
[----:B------:R-:W-:-:S07]  /*78e0*/  MOV R0, UR5 ;  /* 0x0000000500007c02 */ /* 0x000fce0008000f00 */
.L_x_136:
[----:B-1----:R1:W2:Y:S02]  /*78f0*/  SYNCS.PHASECHK.TRANS64.TRYWAIT P0, [R0+URZ], R3 ;  /* 0x00000003000075a7 */ /* 0x0022a400080011ff */
[----:B--2---:R-:W-:Y:S05]  /*7900*/  @!P0 NANOSLEEP.SYNCS 0x989680 ;  /* 0x009896800000895d */ /* 0x004fea0003900000 */
[----:B------:R-:W2:Y:S02]  /*7910*/  @!P0 SYNCS.PHASECHK.TRANS64 P0, [R0+URZ], R3 ;  /* 0x00000003000085a7 */ /* 0x000ea400080010ff */
[----:B--2---:R-:W-:Y:S05]  /*7920*/  @!P0 BRA `(.L_x_136) ;  /* 0xfffffffc00f08947 */ /* 0x004fea000383ffff */
[----:B------:R-:W-:Y:S05]  /*7930*/  BRA `(.L_x_137) ;  /* 0xffffffb800ec7947 */ /* 0x000fea000383ffff */
.L_x_62:
[----:B------:R-:W-:-:S07]  /*7940*/  MOV R0, UR5 ;  /* 0x0000000500007c02 */ /* 0x000fce0008000f00 */
.L_x_138:
[----:B-1----:R1:W2:Y:S02]  /*7950*/  SYNCS.PHASECHK.TRANS64.TRYWAIT P0, [R0+URZ], R3 ;  /* 0x00000003000075a7 */ /* 0x0022a400080011ff */
[----:B--2---:R-:W-:Y:S05]  /*7960*/  @!P0 NANOSLEEP.SYNCS 0x989680 ;  /* 0x009896800000895d */ /* 0x004fea0003900000 */
[----:B------:R-:W2:Y:S02]  /*7970*/  @!P0 SYNCS.PHASECHK.TRANS64 P0, [R0+URZ], R3 ;  /* 0x00000003000085a7 */ /* 0x000ea400080010ff */
[----:B--2---:R-:W-:Y:S05]  /*7980*/  @!P0 BRA `(.L_x_138) ;  /* 0xfffffffc00f08947 */ /* 0x004fea000383ffff */
[----:B------:R-:W-:Y:S05]  /*7990*/  BRA `(.L_x_139) ;  /* 0xffffffb800f87947 */ /* 0x000fea000383ffff */
.L_x_63:
[----:B-1----:R-:W-:-:S07]  /*79a0*/  MOV R0, UR7 ;  /* 0x0000000700007c02 */ /* 0x002fce0008000f00 */
.L_x_140:
[----:B-1----:R1:W2:Y:S02]  /*79b0*/  SYNCS.PHASECHK.TRANS64.TRYWAIT P0, [R0+URZ], R2 ;  /* 0x00000002000075a7 */ /* 0x0022a400080011ff */
[----:B--2---:R-:W-:Y:S05]  /*79c0*/  @!P0 NANOSLEEP.SYNCS 0x989680 ;  /* 0x009896800000895d */ /* 0x004fea0003900000 */
[----:B------:R-:W2:Y:S02]  /*79d0*/  @!P0 SYNCS.PHASECHK.TRANS64 P0, [R0+URZ], R2 ;  /* 0x00000002000085a7 */ /* 0x000ea400080010ff */
[----:B--2---:R-:W-:Y:S05]  /*79e0*/  @!P0 BRA `(.L_x_140) ;  /* 0xfffffffc00f08947 */ /* 0x004fea000383ffff */
[----:B------:R-:W-:Y:S05]  /*79f0*/  BRA `(.L_x_141) ;  /* 0xffffffbc00047947 */ /* 0x000fea000383ffff */
.L_x_68:
[----:B--2---:R2:W3:Y:S02]  /*7a00*/  SYNCS.PHASECHK.TRANS64.TRYWAIT P0, [R0+URZ+0x80], R2 ;  /* 0x00008002000075a7 */ /* 0x0044e400080011ff */
[----:B---3--:R-:W-:Y:S05]  /*7a10*/  @!P0 NANOSLEEP.SYNCS 0x989680 ;  /* 0x009896800000895d */ /* 0x008fea0003900000 */
[----:B------:R-:W3:Y:S02]  /*7a20*/  @!P0 SYNCS.PHASECHK.TRANS64 P0, [R0+URZ+0x80], R2 ;  /* 0x00008002000085a7 */ /* 0x000ee400080010ff */
[----:B---3--:R-:W-:Y:S05]  /*7a30*/  @!P0 BRA `(.L_x_68) ;  /* 0xfffffffc00f08947 */ /* 0x008fea000383ffff */
[----:B------:R-:W-:Y:S05]  /*7a40*/  BRA `(.L_x_142) ;  /* 0xffffffc000007947 */ /* 0x000fea000383ffff */
.L_x_71:
[----:B------:R-:W-:Y:S07]  /*7a50*/  MOV R0, UR7 ;  /* 0x0000000700007c02 */ /* 0x000fee0008000f00 */
.L_x_143:
[----:B--2---:R2:W3:Y:S02]  /*7a60*/  SYNCS.PHASECHK.TRANS64.TRYWAIT P0, [R0+URZ+0x78], R2 ;  /* 0x00007802000075a7 */ /* 0x0044e400080011ff */
[----:B---3--:R-:W-:Y:S05]  /*7a70*/  @!P0 NANOSLEEP.SYNCS 0x989680 ;  /* 0x009896800000895d */ /* 0x008fea0003900000 */
[----:B------:R-:W3:Y:S02]  /*7a80*/  @!P0 SYNCS.PHASECHK.TRANS64 P0, [R0+URZ+0x78], R2 ;  /* 0x00007802000085a7 */ /* 0x000ee400080010ff */
[----:B---3--:R-:W-:Y:S05]  /*7a90*/  @!P0 BRA `(.L_x_143) ;  /* 0xfffffffc00f08947 */ /* 0x008fea000383ffff */
[----:B------:R-:W-:Y:S05]  /*7aa0*/  BRA `(.L_x_70) ;  /* 0xffffffc000e07947 */ /* 0x000fea000383ffff */
.L_x_74:
[----:B------:R-:W-:Y:S07]  /*7ab0*/  MOV R0, UR15 ;  /* 0x0000000f00007c02 */ /* 0x000fee0008000f00 */
.L_x_144:
[----:B-1----:R1:W2:Y:S02]  /*7ac0*/  SYNCS.PHASECHK.TRANS64.TRYWAIT P0, [R0+URZ+0x58], R9 ;  /* 0x00005809000075a7 */ /* 0x0022a400080011ff */
[----:B--2---:R-:W-:Y:S05]  /*7ad0*/  @!P0 NANOSLEEP.SYNCS 0x989680 ;  /* 0x009896800000895d */ /* 0x004fea0003900000 */
[----:B------:R-:W2:Y:S02]  /*7ae0*/  @!P0 SYNCS.PHASECHK.TRANS64 P0, [R0+URZ+0x58], R9 ;  /* 0x00005809000085a7 */ /* 0x000ea400080010ff */
[----:B--2---:R-:W-:Y:S05]  /*7af0*/  @!P0 BRA `(.L_x_144) ;  /* 0xfffffffc00f08947 */ /* 0x004fea000383ffff */
[----:B------:R-:W-:Y:S05]  /*7b00*/  BRA `(.L_x_145) ;  /* 0xffffffc400587947 */ /* 0x000fea000383ffff */
.L_x_75:
[----:B------:R-:W-:Y:S07]  /*7b10*/  MOV R0, UR13 ;  /* 0x0000000d00007c02 */ /* 0x000fee0008000f00 */
.L_x_146:
[----:B-1----:R1:W2:Y:S02]  /*7b20*/  SYNCS.PHASECHK.TRANS64.TRYWAIT P0, [R0+URZ+0x58], R14 ;  /* 0x0000580e000075a7 */ /* 0x0022a400080011ff */
[----:B--2---:R-:W-:Y:S05]  /*7b30*/  @!P0 NANOSLEEP.SYNCS 0x989680 ;  /* 0x009896800000895d */ /* 0x004fea0003900000 */
[----:B------:R-:W2:Y:S02]  /*7b40*/  @!P0 SYNCS.PHASECHK.TRANS64 P0, [R0+URZ+0x58], R14 ;  /* 0x0000580e000085a7 */ /* 0x000ea400080010ff */
[----:B--2---:R-:W-:Y:S05]  /*7b50*/  @!P0 BRA `(.L_x_146) ;  /* 0xfffffffc00f08947 */ /* 0x004fea000383ffff */
[----:B------:R-:W-:Y:S05]  /*7b60*/  BRA `(.L_x_147) ;  /* 0xffffffc400f87947 */ /* 0x000fea000383ffff */
.L_x_77:
[----:B------:R-:W-:-:S07]  /*7b70*/  MOV R0, UR4 ;  /* 0x0000000400007c02 */ /* 0x000fce0008000f00 */
.L_x_148:
[----:B-1----:R1:W3:Y:S02]  /*7b80*/  SYNCS.PHASECHK.TRANS64.TRYWAIT P0, [R0+URZ], R2 ;  /* 0x00000002000075a7 */ /* 0x0022e400080011ff */
[----:B---3--:R-:W-:Y:S05]  /*7b90*/  @!P0 NANOSLEEP.SYNCS 0x989680 ;  /* 0x009896800000895d */ /* 0x008fea0003900000 */
[----:B------:R-:W3:Y:S02]  /*7ba0*/  @!P0 SYNCS.PHASECHK.TRANS64 P0, [R0+URZ], R2 ;  /* 0x00000002000085a7 */ /* 0x000ee400080010ff */
[----:B---3--:R-:W-:Y:S05]  /*7bb0*/  @!P0 BRA `(.L_x_148) ;  /* 0xfffffffc00f08947 */ /* 0x008fea000383ffff */
[----:B------:R-:W-:Y:S05]  /*7bc0*/  BRA `(.L_x_149) ;  /* 0xffffffc800847947 */ /* 0x000fea000383ffff */
.L_x_78:
[----:B------:R-:W-:-:S07]  /*7bd0*/  MOV R0, UR4 ;  /* 0x0000000400007c02 */ /* 0x000fce0008000f00 */
.L_x_150:
[----:B-1----:R1:W3:Y:S02]  /*7be0*/  SYNCS.PHASECHK.TRANS64.TRYWAIT P0, [R0+URZ], R2 ;  /* 0x00000002000075a7 */ /* 0x0022e400080011ff */
[----:B---3--:R-:W-:Y:S05]  /*7bf0*/  @!P0 NANOSLEEP.SYNCS 0x989680 ;  /* 0x009896800000895d */ /* 0x008fea0003900000 */
[----:B------:R-:W3:Y:S02]  /*7c00*/  @!P0 SYNCS.PHASECHK.TRANS64 P0, [R0+URZ], R2 ;  /* 0x00000002000085a7 */ /* 0x000ee400080010ff */
[----:B---3--:R-:W-:Y:S05]  /*7c10*/  @!P0 BRA `(.L_x_150) ;  /* 0xfffffffc00f08947 */ /* 0x008fea000383ffff */
[----:B------:R-:W-:Y:S05]  /*7c20*/  BRA `(.L_x_151) ;  /* 0xffffffc800907947 */ /* 0x000fea000383ffff */
.L_x_80:
[----:B--2---:R2:W4:Y:S02]  /*7c30*/  SYNCS.PHASECHK.TRANS64.TRYWAIT P0, [R0+URZ+0x80], R2 ;  /* 0x00008002000075a7 */ /* 0x00452400080011ff */
[----:B----4-:R-:W-:Y:S05]  /*7c40*/  @!P0 NANOSLEEP.SYNCS 0x989680 ;  /* 0x009896800000895d */ /* 0x010fea0003900000 */
[----:B------:R-:W4:Y:S02]  /*7c50*/  @!P0 SYNCS.PHASECHK.TRANS64 P0, [R0+URZ+0x80], R2 ;  /* 0x00008002000085a7 */ /* 0x000f2400080010ff */
[----:B----4-:R-:W-:Y:S05]  /*7c60*/  @!P0 BRA `(.L_x_80) ;  /* 0xfffffffc00f08947 */ /* 0x010fea000383ffff */
[----:B------:R-:W-:Y:S05]  /*7c70*/  BRA `(.L_x_152) ;  /* 0xffffffcc00747947 */ /* 0x000fea000383ffff */
.L_x_90:
[----:B-1----:R1:W3:Y:S02]  /*7c80*/  SYNCS.PHASECHK.TRANS64.TRYWAIT P1, [R0+URZ+0x40], R3 ;  /* 0x00004003000075a7 */ /* 0x0022e400080211ff */
[----:B---3--:R-:W-:Y:S05]  /*7c90*/  @!P1 NANOSLEEP.SYNCS 0x989680 ;  /* 0x009896800000995d */ /* 0x008fea0003900000 */
[----:B------:R-:W3:Y:S02]  /*7ca0*/  @!P1 SYNCS.PHASECHK.TRANS64 P1, [R0+URZ+0x40], R3 ;  /* 0x00004003000095a7 */ /* 0x000ee400080210ff */
[----:B---3--:R-:W-:Y:S05]  /*7cb0*/  @!P1 BRA `(.L_x_90) ;  /* 0xfffffffc00f09947 */ /* 0x008fea000383ffff */
[----:B------:R-:W-:Y:S05]  /*7cc0*/  BRA `(.L_x_89) ;  /* 0xffffffd800a47947 */ /* 0x000fea000383ffff */
.L_x_92:
[----:B-1----:R1:W4:Y:S02]  /*7cd0*/  SYNCS.PHASECHK.TRANS64.TRYWAIT P0, [R73+URZ+0xa0], R2 ;  /* 0x0000a002490075a7 */ /* 0x00232400080011ff */
[----:B----4-:R-:W-:Y:S05]  /*7ce0*/  @!P0 NANOSLEEP.SYNCS 0x989680 ;  /* 0x009896800000895d */ /* 0x010fea0003900000 */
[----:B------:R-:W4:Y:S02]  /*7cf0*/  @!P0 SYNCS.PHASECHK.TRANS64 P0, [R73+URZ+0xa0], R2 ;  /* 0x0000a002490085a7 */ /* 0x000f2400080010ff */
[----:B----4-:R-:W-:Y:S05]  /*7d00*/  @!P0 BRA `(.L_x_92) ;  /* 0xfffffffc00f08947 */ /* 0x010fea000383ffff */
[----:B------:R-:W-:Y:S05]  /*7d10*/  BRA `(.L_x_91) ;  /* 0xffffffd800dc7947 */ /* 0x000fea000383ffff */
.L_x_103:
[----:B--2---:R2:W4:Y:S02]  /*7d20*/  SYNCS.PHASECHK.TRANS64.TRYWAIT P0, [R2+URZ+0x40], R107 ;  /* 0x0000406b020075a7 */ /* 0x00452400080011ff */
[----:B----4-:R-:W-:Y:S05]  /*7d30*/  @!P0 NANOSLEEP.SYNCS 0x989680 ;  /* 0x009896800000895d */ /* 0x010fea0003900000 */
[----:B------:R-:W4:Y:S02]  /*7d40*/  @!P0 SYNCS.PHASECHK.TRANS64 P0, [R2+URZ+0x40], R107 ;  /* 0x0000406b020085a7 */ /* 0x000f2400080010ff */
[----:B----4-:R-:W-:Y:S05]  /*7d50*/  @!P0 BRA `(.L_x_103) ;  /* 0xfffffffc00f08947 */ /* 0x010fea000383ffff */
[----:B------:R-:W-:Y:S05]  /*7d60*/  BRA `(.L_x_102) ;  /* 0xffffffe400c47947 */ /* 0x000fea000383ffff */
        .weak           $__internal_0_$__cuda_sm10x_tcgen05_guardrail_trap_col_being_dealloced_not_returned_by_alloc
        .type           $__internal_0_$__cuda_sm10x_tcgen05_guardrail_trap_col_being_dealloced_not_returned_by_alloc,@function
        .size           $__internal_0_$__cuda_sm10x_tcgen05_guardrail_trap_col_being_dealloced_not_returned_by_alloc,($__internal_1_$__cuda_sm10x_tcgen05_guardrail_trap_phase_invalid_during_alloc - $__internal_0_$__cuda_sm10x_tcgen05_guardrail_trap_col_being_dealloced_not_returned_by_alloc)
$__internal_0_$__cuda_sm10x_tcgen05_guardrail_trap_col_being_dealloced_not_returned_by_alloc:
[----:B------:R-:W-:Y:S05]  /*7d70*/  BPT.TRAP 0x1 ;  /* 0x000000040000795c */ /* 0x000fea0000300000 */
[----:B------:R-:W-:-:S04]  /*7d80*/  HFMA2 R3, -RZ, RZ, 0, 0 ;  /* 0x00000000ff037431 */ /* 0x000fc800000001ff */
[----:B------:R-:W-:Y:S05]  /*7d90*/  RET.REL.NODEC R2 `(_ZN7cutlass13device_kernelINS_4gemm6kernel13GemmUniversalIN4cute5tupleIJiiiiEEENS1_10collective13CollectiveMmaINS1_35MainloopSm100TmaUmmaWarpSpecializedILi4ELi2ELi4ENS5_IJNS4_1CILi1EEESB_SB_EEEEENS5_IJNSA_ILi128EEENSA_ILi64EEENSA_ILi32EEEEEENS_6half_tENS5_IJlSB_lEEESI_SJ_NS4_8TiledMMAINS4_8MMA_AtomIJNS4_20SM100_MMA_F16BF16_SSISI_SI_fLi128ELi64ELNS4_4UMMA5MajorE0ELSO_0ELNSN_7ScaleInE0ELSP_0EEEEEENS4_6LayoutISC_NS5_IJNSA_ILi0EEEST_ST_EEEEENS5_IJNS4_10UnderscoreESW_SW_EEEEENS4_13SM90_TMA_LOADENS4_14ComposedLayoutINS4_7SwizzleILi2ELi4ELi3EEENS4_18smem_ptr_flag_bitsILi16EEENSS_INS5_IJNSA_ILi8EEESG_EEENS5_IJSG_SB_EEEEEEEvNS4_8identityESZ_S19_vS1A_EENS_8epilogue10collective18CollectiveEpilogueINS1C_23Sm100TmaWarpSpecializedILi3ELi2ELi32ELb1ELb0EEEJSH_NS5_IJNSS_ISE_SB_EENSS_ISG_SB_EEEEESI_SJ_SI_SJ_NS1C_6fusion15FusionCallbacksIS1G_NS1K_17LinearCombinationISI_fSI_fLNS_15FloatRoundStyleE2EEESH_S1J_JEEENS4_5SM1004TMEM4LOAD26SM100_TMEM_LOAD_32dp32b32xESZ_S19_NS4_39AutoVectorizingCopyWithAssumedAlignmentILi128EEENS4_14SM90_TMA_STOREES19_S1V_S1V_EEEvvEEEEvNT_6ParamsE) ;  /* 0xffffff8002987950 */ /* 0x000fea0003c3ffff */
        .weak           $__internal_1_$__cuda_sm10x_tcgen05_guardrail_trap_phase_invalid_during_alloc
        .type           $__internal_1_$__cuda_sm10x_tcgen05_guardrail_trap_phase_invalid_during_alloc,@function
        .size           $__internal_1_$__cuda_sm10x_tcgen05_guardrail_trap_phase_invalid_during_alloc,($__internal_2_$__cuda_sm10x_tcgen05_guardrail_trap_unallocated_columns_being_dealloced - $__internal_1_$__cuda_sm10x_tcgen05_guardrail_trap_phase_invalid_during_alloc)
$__internal_1_$__cuda_sm10x_tcgen05_guardrail_trap_phase_invalid_during_alloc:
[----:B------:R-:W-:Y:S05]  /*7da0*/  BPT.TRAP 0x1 ;  /* 0x000000040000795c */ /* 0x000fea0000300000 */
[----:B------:R-:W-:-:S04]  /*7db0*/  MOV R3, 0x0 ;  /* 0x0000000000037802 */ /* 0x000fc80000000f00 */
[----:B------:R-:W-:Y:S05]  /*7dc0*/  RET.REL.NODEC R2 `(_ZN7cutlass13device_kernelINS_4gemm6kernel13GemmUniversalIN4cute5tupleIJiiiiEEENS1_10collective13CollectiveMmaINS1_35MainloopSm100TmaUmmaWarpSpecializedILi4ELi2ELi4ENS5_IJNS4_1CILi1EEESB_SB_EEEEENS5_IJNSA_ILi128EEENSA_ILi64EEENSA_ILi32EEEEEENS_6half_tENS5_IJlSB_lEEESI_SJ_NS4_8TiledMMAINS4_8MMA_AtomIJNS4_20SM100_MMA_F16BF16_SSISI_SI_fLi128ELi64ELNS4_4UMMA5MajorE0ELSO_0ELNSN_7ScaleInE0ELSP_0EEEEEENS4_6LayoutISC_NS5_IJNSA_ILi0EEEST_ST_EEEEENS5_IJNS4_10UnderscoreESW_SW_EEEEENS4_13SM90_TMA_LOADENS4_14ComposedLayoutINS4_7SwizzleILi2ELi4ELi3EEENS4_18smem_ptr_flag_bitsILi16EEENSS_INS5_IJNSA_ILi8EEESG_EEENS5_IJSG_SB_EEEEEEEvNS4_8identityESZ_S19_vS1A_EENS_8epilogue10collective18CollectiveEpilogueINS1C_23Sm100TmaWarpSpecializedILi3ELi2ELi32ELb1ELb0EEEJSH_NS5_IJNSS_ISE_SB_EENSS_ISG_SB_EEEEESI_SJ_SI_SJ_NS1C_6fusion15FusionCallbacksIS1G_NS1K_17LinearCombinationISI_fSI_fLNS_15FloatRoundStyleE2EEESH_S1J_JEEENS4_5SM1004TMEM4LOAD26SM100_TMEM_LOAD_32dp32b32xESZ_S19_NS4_39AutoVectorizingCopyWithAssumedAlignmentILi128EEENS4_14SM90_TMA_STOREES19_S1V_S1V_EEEvvEEEEvNT_6ParamsE) ;  /* 0xffffff80028c7950 */ /* 0x000fea0003c3ffff */
        .weak           $__internal_2_$__cuda_sm10x_tcgen05_guardrail_trap_unallocated_columns_being_dealloced
        .type           $__internal_2_$__cuda_sm10x_tcgen05_guardrail_trap_unallocated_columns_being_dealloced,@function
        .size           $__internal_2_$__cuda_sm10x_tcgen05_guardrail_trap_unallocated_columns_being_dealloced,(.L_x_154 - $__internal_2_$__cuda_sm10x_tcgen05_guardrail_trap_unallocated_columns_being_dealloced)
$__internal_2_$__cuda_sm10x_tcgen05_guardrail_trap_unallocated_columns_being_dealloced:
[----:B------:R-:W-:Y:S05]  /*7dd0*/  BPT.TRAP 0x1 ;  /* 0x000000040000795c */ /* 0x000fea0000300000 */
[----:B------:R-:W-:-:S04]  /*7de0*/  HFMA2 R3, -RZ, RZ, 0, 0 ;  /* 0x00000000ff037431 */ /* 0x000fc800000001ff */
[----:B------:R-:W-:Y:S05]  /*7df0*/  RET.REL.NODEC R2 `(_ZN7cutlass13device_kernelINS_4gemm6kernel13GemmUniversalIN4cute5tupleIJiiiiEEENS1_10collective13CollectiveMmaINS1_35MainloopSm100TmaUmmaWarpSpecializedILi4ELi2ELi4ENS5_IJNS4_1CILi1EEESB_SB_EEEEENS5_IJNSA_ILi128EEENSA_ILi64EEENSA_ILi32EEEEEENS_6half_tENS5_IJlSB_lEEESI_SJ_NS4_8TiledMMAINS4_8MMA_AtomIJNS4_20SM100_MMA_F16BF16_SSISI_SI_fLi128ELi64ELNS4_4UMMA5MajorE0ELSO_0ELNSN_7ScaleInE0ELSP_0EEEEEENS4_6LayoutISC_NS5_IJNSA_ILi0EEEST_ST_EEEEENS5_IJNS4_10UnderscoreESW_SW_EEEEENS4_13SM90_TMA_LOADENS4_14ComposedLayoutINS4_7SwizzleILi2ELi4ELi3EEENS4_18smem_ptr_flag_bitsILi16EEENSS_INS5_IJNSA_ILi8EEESG_EEENS5_IJSG_SB_EEEEEEEvNS4_8identityESZ_S19_vS1A_EENS_8epilogue10collective18CollectiveEpilogueINS1C_23Sm100TmaWarpSpecializedILi3ELi2ELi32ELb1ELb0EEEJSH_NS5_IJNSS_ISE_SB_EENSS_ISG_SB_EEEEESI_SJ_SI_SJ_NS1C_6fusion15FusionCallbacksIS1G_NS1K_17LinearCombinationISI_fSI_fLNS_15FloatRoundStyleE2EEESH_S1J_JEEENS4_5SM1004TMEM4LOAD26SM100_TMEM_LOAD_32dp32b32xESZ_S19_NS4_39AutoVectorizingCopyWithAssumedAlignmentILi128EEENS4_14SM90_TMA_STOREES19_S1V_S1V_EEEvvEEEEvNT_6ParamsE) ;  /* 0xffffff8002807950 */ /* 0x000fea0003c3ffff */
.L_x_153:
[----:B------:R-:W-:-:S00]  /*7e00*/  BRA `(.L_x_153) ;  /* 0xfffffffc00fc7947 */ /* 0x000fc0000383ffff */
[----:B------:R-:W-:-:S00]  /*7e10*/  NOP ;  /* 0x0000000000007918 */ /* 0x000fc00000000000 */
        /* <DEDUP_REMOVED lines=14> */
.L_x_154:


//--------------------- .nv.global.init           --------------------------
	.section	.nv.global.init,"aw",@progbits
.nv.global.init:
	.type		$str$27,@object
	.size		$str$27,($str$28 - $str$27)
$str$27:
        /*0000*/ 	.byte	0x28, 0x61, 0x64, 0x64, 0x72, 0x65, 0x73, 0x73, 0x20, 0x26, 0x20, 0x6d, 0x61, 0x73, 0x6b, 0x29
        /*0010*/ 	.byte	0x20, 0x3d, 0x3d, 0x20, 0x30, 0x00
	.type		$str$28,@object
	.size		$str$28,($str$26 - $str$28)
$str$28:
        /*0016*/ 	.byte	0x2f, 0x74, 0x6d, 0x70, 0x2f, 0x63, 0x75, 0x74, 0x6c, 0x61, 0x73, 0x73, 0x5f, 0x73, 0x77, 0x65
        /*0026*/ 	.byte	0x65, 0x70, 0x5f, 0x73, 0x72, 0x63, 0x2f, 0x69, 0x6e, 0x63, 0x6c, 0x75, 0x64, 0x65, 0x2f, 0x63
        /*0036*/ 	.byte	0x75, 0x74, 0x65, 0x2f, 0x70, 0x6f, 0x69, 0x6e, 0x74, 0x65, 0x72, 0x5f, 0x66, 0x6c, 0x61, 0x67
        /*0046*/ 	.byte	0x67, 0x65, 0x64, 0x2e, 0x68, 0x70, 0x70, 0x00
	.type		$str$26,@object
	.size		$str$26,($str$25 - $str$26)
$str$26:
        /*004e*/ 	.byte	0x2f, 0x74, 0x6d, 0x70, 0x2f, 0x63, 0x75, 0x74, 0x6c, 0x61, 0x73, 0x73, 0x5f, 0x73, 0x77, 0x65
        /*005e*/ 	.byte	0x65, 0x70, 0x5f, 0x73, 0x72, 0x63, 0x2f, 0x69, 0x6e, 0x63, 0x6c, 0x75, 0x64, 0x65, 0x2f, 0x63
        /*006e*/ 	.byte	0x75, 0x74, 0x65, 0x2f, 0x61, 0x74, 0x6f, 0x6d, 0x2f, 0x63, 0x6f, 0x70, 0x79, 0x5f, 0x74, 0x72
        /*007e*/ 	.byte	0x61, 0x69, 0x74, 0x73, 0x5f, 0x73, 0x6d, 0x31, 0x30, 0x30, 0x2e, 0x68, 0x70, 0x70, 0x00
	.type		$str$25,@object
	.size		$str$25,(__unnamed_1 - $str$25)
$str$25:
        /*008d*/ 	.byte	0x28, 0x28, 0x75, 0x69, 0x6e, 0x74, 0x33, 0x32, 0x5f, 0x74, 0x28, 0x74, 0x68, 0x72, 0x65, 0x61
        /*009d*/ 	.byte	0x64, 0x49, 0x64, 0x78, 0x2e, 0x78, 0x29, 0x20, 0x2f, 0x20, 0x33, 0x32, 0x29, 0x20, 0x25, 0x20
        /*00ad*/ 	.byte	0x34, 0x29, 0x20, 0x3d, 0x3d, 0x20, 0x28, 0x28, 0x28, 0x74, 0x6d, 0x65, 0x6d, 0x5f, 0x61, 0x64
        /*00bd*/ 	.byte	0x64, 0x72, 0x20, 0x3e, 0x3e, 0x20, 0x31, 0x36, 0x29, 0x20, 0x2f, 0x20, 0x33, 0x32, 0x29, 0x20
        /*00cd*/ 	.byte	0x25, 0x20, 0x34, 0x29, 0x00
	.type		__unnamed_1,@object
	.size		__unnamed_1,(__unnamed_2 - __unnamed_1)
__unnamed_1:
        /*00d2*/ 	.byte	0x61, 0x75, 0x74, 0x6f, 0x20, 0x63, 0x75, 0x74, 0x65, 0x3a, 0x3a, 0x61, 0x73, 0x5f, 0x70, 0x6f
        /* <DEDUP_REMOVED lines=24> */
        /*0262*/ 	.byte	0x3e, 0x3e, 0x3e, 0x3e, 0x5d, 0x00
	.type		__unnamed_2,@object
	.size		__unnamed_2,(.L_2 - __unnamed_2)
__unnamed_2:
        /* <DEDUP_REMOVED lines=42> */
        /*0508*/ 	.byte	0x3e, 0x3e, 0x5d, 0x00
.L_2:


//--------------------- .nv.shared._ZN7cutlass13device_kernelINS_4gemm6kernel13GemmUniversalIN4cute5tupleIJiiiiEEENS1_10collective13CollectiveMmaINS1_35MainloopSm100TmaUmmaWarpSpecializedILi4ELi2ELi4ENS5_IJNS4_1CILi1EEESB_SB_EEEEENS5_IJNSA_ILi128EEENSA_ILi64EEENSA_ILi32EEEEEENS_6half_tENS5_IJlSB_lEEESI_SJ_NS4_8TiledMMAINS4_8MMA_AtomIJNS4_20SM100_MMA_F16BF16_SSISI_SI_fLi128ELi64ELNS4_4UMMA5MajorE0ELSO_0ELNSN_7ScaleInE0ELSP_0EEEEEENS4_6LayoutISC_NS5_IJNSA_ILi0EEEST_ST_EEEEENS5_IJNS4_10UnderscoreESW_SW_EEEEENS4_13SM90_TMA_LOADENS4_14ComposedLayoutINS4_7SwizzleILi2ELi4ELi3EEENS4_18smem_ptr_flag_bitsILi16EEENSS_INS5_IJNSA_ILi8EEESG_EEENS5_IJSG_SB_EEEEEEEvNS4_8identityESZ_S19_vS1A_EENS_8epilogue10collective18CollectiveEpilogueINS1C_23Sm100TmaWarpSpecializedILi3ELi2ELi32ELb1ELb0EEEJSH_NS5_IJNSS_ISE_SB_EENSS_ISG_SB_EEEEESI_SJ_SI_SJ_NS1C_6fusion15FusionCallbacksIS1G_NS1K_17LinearCombinationISI_fSI_fLNS_15FloatRoundStyleE2EEESH_S1J_JEEENS4_5SM1004TMEM4LOAD26SM100_TMEM_LOAD_32dp32b32xESZ_S19_NS4_39AutoVectorizingCopyWithAssumedAlignmentILi128EEENS4_14SM90_TMA_STOREES19_S1V_S1V_EEEvvEEEEvNT_6ParamsE --------------------------
	.section	.nv.shared._ZN7cutlass13device_kernelINS_4gemm6kernel13GemmUniversalIN4cute5tupleIJiiiiEEENS1_10collective13CollectiveMmaINS1_35MainloopSm100TmaUmmaWarpSpecializedILi4ELi2ELi4ENS5_IJNS4_1CILi1EEESB_SB_EEEEENS5_IJNSA_ILi128EEENSA_ILi64EEENSA_ILi32EEEEEENS_6half_tENS5_IJlSB_lEEESI_SJ_NS4_8TiledMMAINS4_8MMA_AtomIJNS4_20SM100_MMA_F16BF16_SSISI_SI_fLi128ELi64ELNS4_4UMMA5MajorE0ELSO_0ELNSN_7ScaleInE0ELSP_0EEEEEENS4_6LayoutISC_NS5_IJNSA_ILi0EEEST_ST_EEEEENS5_IJNS4_10UnderscoreESW_SW_EEEEENS4_13SM90_TMA_LOADENS4_14ComposedLayoutINS4_7SwizzleILi2ELi4ELi3EEENS4_18smem_ptr_flag_bitsILi16EEENSS_INS5_IJNSA_ILi8EEESG_EEENS5_IJSG_SB_EEEEEEEvNS4_8identityESZ_S19_vS1A_EENS_8epilogue10collective18CollectiveEpilogueINS1C_23Sm100TmaWarpSpecializedILi3ELi2ELi32ELb1ELb0EEEJSH_NS5_IJNSS_ISE_SB_EENSS_ISG_SB_EEEEESI_SJ_SI_SJ_NS1C_6fusion15FusionCallbacksIS1G_NS1K_17LinearCombinationISI_fSI_fLNS_15FloatRoundStyleE2EEESH_S1J_JEEENS4_5SM1004TMEM4LOAD26SM100_TMEM_LOAD_32dp32b32xESZ_S19_NS4_39AutoVectorizingCopyWithAssumedAlignmentILi128EEENS4_14SM90_TMA_STOREES19_S1V_S1V_EEEvvEEEEvNT_6ParamsE,"aw",@nobits
	.sectionflags	@""
	.align	16
	.zero		1024


//--------------------- .nv.shared.reserved.0     --------------------------
	.section	.nv.shared.reserved.0,"aw",@nobits
	.weak		__nv_reservedSMEM_offset_0_alias
	.size		__nv_reservedSMEM_offset_0_alias, 0, 64
	.other		__nv_reservedSMEM_offset_0_alias,@"STO_CUDA_RESERVED_SHARED STV_DEFAULT"
__nv_reservedSMEM_offset_0_alias:
	.zero		0
.nv.shared.reserved.0:
	.zero		64
	.weak		__nv_reservedSMEM_tcgen05_partition
	.type		__nv_reservedSMEM_tcgen05_partition,@object
	.size		__nv_reservedSMEM_tcgen05_partition,(.L_0 - __nv_reservedSMEM_tcgen05_partition)
__nv_reservedSMEM_tcgen05_partition:
	.zero		32
.L_0:


//--------------------- .nv.global                --------------------------
	.section	.nv.global,"aw",@nobits
.nv.global:
	.type		_ZN40_INTERNAL_a235498c_4_k_cu_2b55b814_232424cute1_E,@object
	.size		_ZN40_INTERNAL_a235498c_4_k_cu_2b55b814_232424cute1_E,(_ZN40_INTERNAL_a235498c_4_k_cu_2b55b814_232424cuda3std3__45__cpo6cbeginE - _ZN40_INTERNAL_a235498c_4_k_cu_2b55b814_232424cute1_E)
_ZN40_INTERNAL_a235498c_4_k_cu_2b55b814_232424cute1_E:
	.zero		1
	.type		_ZN40_INTERNAL_a235498c_4_k_cu_2b55b814_232424cuda3std3__45__cpo6cbeginE,@object
	.size		_ZN40_INTERNAL_a235498c_4_k_cu_2b55b814_232424cuda3std3__45__cpo6cbeginE,(_ZN40_INTERNAL_a235498c_4_k_cu_2b55b814_232424cuda3std3__48in_placeE - _ZN40_INTERNAL_a235498c_4_k_cu_2b55b814_232424cuda3std3__45__cpo6cbeginE)
_ZN40_INTERNAL_a235498c_4_k_cu_2b55b814_232424cuda3std3__45__cpo6cbeginE:
	.zero		1
	.type		_ZN40_INTERNAL_a235498c_4_k_cu_2b55b814_232424cuda3std3__48in_placeE,@object
	.size		_ZN40_INTERNAL_a235498c_4_k_cu_2b55b814_232424cuda3std3__48in_placeE,(_ZN40_INTERNAL_a235498c_4_k_cu_2b55b814_232424cuda3std6ranges3__45__cpo9iter_moveE - _ZN40_INTERNAL_a235498c_4_k_cu_2b55b814_232424cuda3std3__48in_placeE)
_ZN40_INTERNAL_a235498c_4_k_cu_2b55b814_232424cuda3std3__48in_placeE:
	.zero		1
	.type		_ZN40_INTERNAL_a235498c_4_k_cu_2b55b814_232424cuda3std6ranges3__45__cpo9iter_moveE,@object
	.size		_ZN40_INTERNAL_a235498c_4_k_cu_2b55b814_232424cuda3std6ranges3__45__cpo9iter_moveE,(_ZN40_INTERNAL_a235498c_4_k_cu_2b55b814_232424cuda3std3__45__cpo5beginE - _ZN40_INTERNAL_a235498c_4_k_cu_2b55b814_232424cuda3std6ranges3__45__cpo9iter_moveE)
_ZN40_INTERNAL_a235498c_4_k_cu_2b55b814_232424cuda3std6ranges3__45__cpo9iter_moveE:
	.zero		1
	.type		_ZN40_INTERNAL_a235498c_4_k_cu_2b55b814_232424cuda3std3__45__cpo5beginE,@object
	.size		_ZN40_INTERNAL_a235498c_4_k_cu_2b55b814_232424cuda3std3__45__cpo5beginE,(_ZN40_INTERNAL_a235498c_4_k_cu_2b55b814_232424cuda3std3__442_GLOBAL__N__a235498c_4_k_cu_2b55b814_232426ignoreE - _ZN40_INTERNAL_a235498c_4_k_cu_2b55b814_232424cuda3std3__45__cpo5beginE)
_ZN40_INTERNAL_a235498c_4_k_cu_2b55b814_232424cuda3std3__45__cpo5beginE:
	.zero		1
	.type		_ZN40_INTERNAL_a235498c_4_k_cu_2b55b814_232424cuda3std3__442_GLOBAL__N__a235498c_4_k_cu_2b55b814_232426ignoreE,@object
	.size		_ZN40_INTERNAL_a235498c_4_k_cu_2b55b814_232424cuda3std3__442_GLOBAL__N__a235498c_4_k_cu_2b55b814_232426ignoreE,(_ZN40_INTERNAL_a235498c_4_k_cu_2b55b814_232424cute7productE - _ZN40_INTERNAL_a235498c_4_k_cu_2b55b814_232424cuda3std3__442_GLOBAL__N__a235498c_4_k_cu_2b55b814_232426ignoreE)
_ZN40_INTERNAL_a235498c_4_k_cu_2b55b814_232424cuda3std3__442_GLOBAL__N__a235498c_4_k_cu_2b55b814_232426ignoreE:
	.zero		1
	.type		_ZN40_INTERNAL_a235498c_4_k_cu_2b55b814_232424cute7productE,@object
	.size		_ZN40_INTERNAL_a235498c_4_k_cu_2b55b814_232424cute7productE,(_ZN40_INTERNAL_a235498c_4_k_cu_2b55b814_232424cuda3std3__45__cpo3endE - _ZN40_INTERNAL_a235498c_4_k_cu_2b55b814_232424cute7productE)
_ZN40_INTERNAL_a235498c_4_k_cu_2b55b814_232424cute7productE:
	.zero		1
	.type		_ZN40_INTERNAL_a235498c_4_k_cu_2b55b814_232424cuda3std3__45__cpo3endE,@object
	.size		_ZN40_INTERNAL_a235498c_4_k_cu_2b55b814_232424cuda3std3__45__cpo3endE,(_ZN40_INTERNAL_a235498c_4_k_cu_2b55b814_232424cuda3std3__419piecewise_constructE - _ZN40_INTERNAL_a235498c_4_k_cu_2b55b814_232424cuda3std3__45__cpo3endE)
_ZN40_INTERNAL_a235498c_4_k_cu_2b55b814_232424cuda3std3__45__cpo3endE:
	.zero		1
	.type		_ZN40_INTERNAL_a235498c_4_k_cu_2b55b814_232424cuda3std3__419piecewise_constructE,@object
	.size		_ZN40_INTERNAL_a235498c_4_k_cu_2b55b814_232424cuda3std3__419piecewise_constructE,(_ZN40_INTERNAL_a235498c_4_k_cu_2b55b814_232424cuda3std3__45__cpo4cendE - _ZN40_INTERNAL_a235498c_4_k_cu_2b55b814_232424cuda3std3__419piecewise_constructE)
_ZN40_INTERNAL_a235498c_4_k_cu_2b55b814_232424cuda3std3__419piecewise_constructE:
	.zero		1
	.type		_ZN40_INTERNAL_a235498c_4_k_cu_2b55b814_232424cuda3std3__45__cpo4cendE,@object
	.size		_ZN40_INTERNAL_a235498c_4_k_cu_2b55b814_232424cuda3std3__45__cpo4cendE,(_ZN40_INTERNAL_a235498c_4_k_cu_2b55b814_232424cuda3std6ranges3__45__cpo4swapE - _ZN40_INTERNAL_a235498c_4_k_cu_2b55b814_232424cuda3std3__45__cpo4cendE)
_ZN40_INTERNAL_a235498c_4_k_cu_2b55b814_232424cuda3std3__45__cpo4cendE:
	.zero		1
	.type		_ZN40_INTERNAL_a235498c_4_k_cu_2b55b814_232424cuda3std6ranges3__45__cpo4swapE,@object
	.size		_ZN40_INTERNAL_a235498c_4_k_cu_2b55b814_232424cuda3std6ranges3__45__cpo4swapE,(.L_10 - _ZN40_INTERNAL_a235498c_4_k_cu_2b55b814_232424cuda3std6ranges3__45__cpo4swapE)
_ZN40_INTERNAL_a235498c_4_k_cu_2b55b814_232424cuda3std6ranges3__45__cpo4swapE:
	.zero		1
.L_10:


//--------------------- .nv.constant0._ZN7cutlass13device_kernelINS_4gemm6kernel13GemmUniversalIN4cute5tupleIJiiiiEEENS1_10collective13CollectiveMmaINS1_35MainloopSm100TmaUmmaWarpSpecializedILi4ELi2ELi4ENS5_IJNS4_1CILi1EEESB_SB_EEEEENS5_IJNSA_ILi128EEENSA_ILi64EEENSA_ILi32EEEEEENS_6half_tENS5_IJlSB_lEEESI_SJ_NS4_8TiledMMAINS4_8MMA_AtomIJNS4_20SM100_MMA_F16BF16_SSISI_SI_fLi128ELi64ELNS4_4UMMA5MajorE0ELSO_0ELNSN_7ScaleInE0ELSP_0EEEEEENS4_6LayoutISC_NS5_IJNSA_ILi0EEEST_ST_EEEEENS5_IJNS4_10UnderscoreESW_SW_EEEEENS4_13SM90_TMA_LOADENS4_14ComposedLayoutINS4_7SwizzleILi2ELi4ELi3EEENS4_18smem_ptr_flag_bitsILi16EEENSS_INS5_IJNSA_ILi8EEESG_EEENS5_IJSG_SB_EEEEEEEvNS4_8identityESZ_S19_vS1A_EENS_8epilogue10collective18CollectiveEpilogueINS1C_23Sm100TmaWarpSpecializedILi3ELi2ELi32ELb1ELb0EEEJSH_NS5_IJNSS_ISE_SB_EENSS_ISG_SB_EEEEESI_SJ_SI_SJ_NS1C_6fusion15FusionCallbacksIS1G_NS1K_17LinearCombinationISI_fSI_fLNS_15FloatRoundStyleE2EEESH_S1J_JEEENS4_5SM1004TMEM4LOAD26SM100_TMEM_LOAD_32dp32b32xESZ_S19_NS4_39AutoVectorizingCopyWithAssumedAlignmentILi128EEENS4_14SM90_TMA_STOREES19_S1V_S1V_EEEvvEEEEvNT_6ParamsE --------------------------
	.section	.nv.constant0._ZN7cutlass13device_kernelINS_4gemm6kernel13GemmUniversalIN4cute5tupleIJiiiiEEENS1_10collective13CollectiveMmaINS1_35MainloopSm100TmaUmmaWarpSpecializedILi4ELi2ELi4ENS5_IJNS4_1CILi1EEESB_SB_EEEEENS5_IJNSA_ILi128EEENSA_ILi64EEENSA_ILi32EEEEEENS_6half_tENS5_IJlSB_lEEESI_SJ_NS4_8TiledMMAINS4_8MMA_AtomIJNS4_20SM100_MMA_F16BF16_SSISI_SI_fLi128ELi64ELNS4_4UMMA5MajorE0ELSO_0ELNSN_7ScaleInE0ELSP_0EEEEEENS4_6LayoutISC_NS5_IJNSA_ILi0EEEST_ST_EEEEENS5_IJNS4_10UnderscoreESW_SW_EEEEENS4_13SM90_TMA_LOADENS4_14ComposedLayoutINS4_7SwizzleILi2ELi4ELi3EEENS4_18smem_ptr_flag_bitsILi16EEENSS_INS5_IJNSA_ILi8EEESG_EEENS5_IJSG_SB_EEEEEEEvNS4_8identityESZ_S19_vS1A_EENS_8epilogue10collective18CollectiveEpilogueINS1C_23Sm100TmaWarpSpecializedILi3ELi2ELi32ELb1ELb0EEEJSH_NS5_IJNSS_ISE_SB_EENSS_ISG_SB_EEEEESI_SJ_SI_SJ_NS1C_6fusion15FusionCallbacksIS1G_NS1K_17LinearCombinationISI_fSI_fLNS_15FloatRoundStyleE2EEESH_S1J_JEEENS4_5SM1004TMEM4LOAD26SM100_TMEM_LOAD_32dp32b32xESZ_S19_NS4_39AutoVectorizingCopyWithAssumedAlignmentILi128EEENS4_14SM90_TMA_STOREES19_S1V_S1V_EEEvvEEEEvNT_6ParamsE,"a",@progbits
	.sectionflags	@""
	.align	4
.nv.constant0._ZN7cutlass13device_kernelINS_4gemm6kernel13GemmUniversalIN4cute5tupleIJiiiiEEENS1_10collective13CollectiveMmaINS1_35MainloopSm100TmaUmmaWarpSpecializedILi4ELi2ELi4ENS5_IJNS4_1CILi1EEESB_SB_EEEEENS5_IJNSA_ILi128EEENSA_ILi64EEENSA_ILi32EEEEEENS_6half_tENS5_IJlSB_lEEESI_SJ_NS4_8TiledMMAINS4_8MMA_AtomIJNS4_20SM100_MMA_F16BF16_SSISI_SI_fLi128ELi64ELNS4_4UMMA5MajorE0ELSO_0ELNSN_7ScaleInE0ELSP_0EEEEEENS4_6LayoutISC_NS5_IJNSA_ILi0EEEST_ST_EEEEENS5_IJNS4_10UnderscoreESW_SW_EEEEENS4_13SM90_TMA_LOADENS4_14ComposedLayoutINS4_7SwizzleILi2ELi4ELi3EEENS4_18smem_ptr_flag_bitsILi16EEENSS_INS5_IJNSA_ILi8EEESG_EEENS5_IJSG_SB_EEEEEEEvNS4_8identityESZ_S19_vS1A_EENS_8epilogue10collective18CollectiveEpilogueINS1C_23Sm100TmaWarpSpecializedILi3ELi2ELi32ELb1ELb0EEEJSH_NS5_IJNSS_ISE_SB_EENSS_ISG_SB_EEEEESI_SJ_SI_SJ_NS1C_6fusion15FusionCallbacksIS1G_NS1K_17LinearCombinationISI_fSI_fLNS_15FloatRoundStyleE2EEESH_S1J_JEEENS4_5SM1004TMEM4LOAD26SM100_TMEM_LOAD_32dp32b32xESZ_S19_NS4_39AutoVectorizingCopyWithAssumedAlignmentILi128EEENS4_14SM90_TMA_STOREES19_S1V_S1V_EEEvvEEEEvNT_6ParamsE:
	.zero		2944


//--------------------- SYMBOLS --------------------------

	.type		.nv.reservedSmem.offset0,@object
	.size		.nv.reservedSmem.offset0,0x4
	.type		.nv.reservedSmem.cap,@object
	.size		.nv.reservedSmem.cap,0x4
	.type		__assertfail,@function
